	.target	sm_100a

	.elftype	@"ET_EXEC"


//--------------------- .note.nv.tkinfo           --------------------------
	.section	.note.nv.tkinfo,"",@"SHT_NOTE"
	.sectionflags	@"SHF_NOTE_NV_TKINFO"
	.tkinfo
        /*0018*/ 	.word	0x00000081
        /*0030*/ 	.string	""
        /*0030*/ 	.string	"ptxas-blackwell"
        /*0030*/ 	.string	"Cuda compilation tools, release 12.9, V12.9.86"
        /*0030*/ 	.string	"Build cuda_12.9.r12.9/compiler.36037853_0"
        /*0030*/ 	.string	"-v  -suppress-debug-info  -lineinfo  -arch sm_100a "



//--------------------- .note.nv.cuver            --------------------------
	.section	.note.nv.cuver,"",@"SHT_NOTE"
	.sectionflags	@"SHF_NOTE_NV_CUVER"
        /*0018*/ 	.short	0x0001
        /*001a*/ 	.short	0x0064
        /*001c*/ 	.short	0x0001
        /*001e*/ 	.short	0x0000
        /*0020*/ 	.short	0x0001
        /*0022*/ 	.short	0x0000


//--------------------- .nv.info                  --------------------------
	.section	.nv.info,"",@"SHT_CUDA_INFO"
	.align	4


	//----- nvinfo : EIATTR_REGCOUNT
	.align		4
        /*0000*/ 	.byte	0x04, 0x2f
        /*0002*/ 	.short	(.L_4 - .L_3)
	.align		4
.L_3:
        /*0004*/ 	.word	index@(gluon_tcgen05)
        /*0008*/ 	.word	0x00000087


	//----- nvinfo : EIATTR_FRAME_SIZE
	.align		4
.L_4:
        /*000c*/ 	.byte	0x04, 0x11
        /*000e*/ 	.short	(.L_6 - .L_5)
	.align		4
.L_5:
        /*0010*/ 	.word	index@($__internal_2_$__cuda_sm10x_tcgen05_guardrail_trap_unallocated_columns_being_dealloced)
        /*0014*/ 	.word	0x00000000


	//----- nvinfo : EIATTR_FRAME_SIZE
	.align		4
.L_6:
        /*0018*/ 	.byte	0x04, 0x11
        /*001a*/ 	.short	(.L_8 - .L_7)
	.align		4
.L_7:
        /*001c*/ 	.word	index@($__internal_1_$__cuda_sm10x_tcgen05_guardrail_trap_phase_invalid_during_alloc)
        /*0020*/ 	.word	0x00000000


	//----- nvinfo : EIATTR_FRAME_SIZE
	.align		4
.L_8:
        /*0024*/ 	.byte	0x04, 0x11
        /*0026*/ 	.short	(.L_10 - .L_9)
	.align		4
.L_9:
        /*0028*/ 	.word	index@($__internal_0_$__cuda_sm10x_tcgen05_guardrail_trap_col_being_dealloced_not_returned_by_alloc)
        /*002c*/ 	.word	0x00000000


	//----- nvinfo : EIATTR_FRAME_SIZE
	.align		4
.L_10:
        /*0030*/ 	.byte	0x04, 0x11
        /*0032*/ 	.short	(.L_12 - .L_11)
	.align		4
.L_11:
        /*0034*/ 	.word	index@(gluon_tcgen05)
        /*0038*/ 	.word	0x00000000


	//----- nvinfo : EIATTR_MIN_STACK_SIZE
	.align		4
.L_12:
        /*003c*/ 	.byte	0x04, 0x12
        /*003e*/ 	.short	(.L_14 - .L_13)
	.align		4
.L_13:
        /*0040*/ 	.word	index@(gluon_tcgen05)
        /*0044*/ 	.word	0x00000000
.L_14:


//--------------------- .nv.info.gluon_tcgen05    --------------------------
	.section	.nv.info.gluon_tcgen05,"",@"SHT_CUDA_INFO"
	.sectionflags	@""
	.align	4


	//----- nvinfo : EIATTR_CUDA_API_VERSION
	.align		4
        /*0000*/ 	.byte	0x04, 0x37
        /*0002*/ 	.short	(.L_16 - .L_15)
.L_15:
        /*0004*/ 	.word	0x00000081


	//----- nvinfo : EIATTR_KPARAM_INFO
	.align		4
.L_16:
        /*0008*/ 	.byte	0x04, 0x17
        /*000a*/ 	.short	(.L_18 - .L_17)
.L_17:
        /*000c*/ 	.word	0x00000000
        /*0010*/ 	.short	0x000a
        /*0012*/ 	.short	0x0048
        /*0014*/ 	.byte	0x00, 0xf4, 0x21, 0x00


	//----- nvinfo : EIATTR_KPARAM_INFO
	.align		4
.L_18:
        /*0018*/ 	.byte	0x04, 0x17
        /*001a*/ 	.short	(.L_20 - .L_19)
.L_19:
        /*001c*/ 	.word	0x00000000
        /*0020*/ 	.short	0x0009
        /*0022*/ 	.short	0x0040
        /*0024*/ 	.byte	0x00, 0xf4, 0x21, 0x00


	//----- nvinfo : EIATTR_KPARAM_INFO
	.align		4
.L_20:
        /*0028*/ 	.byte	0x04, 0x17
        /*002a*/ 	.short	(.L_22 - .L_21)
.L_21:
        /*002c*/ 	.word	0x00000000
        /*0030*/ 	.short	0x0008
        /*0032*/ 	.short	0x0038
        /*0034*/ 	.byte	0x00, 0xf0, 0x21, 0x00


	//----- nvinfo : EIATTR_KPARAM_INFO
	.align		4
.L_22:
        /*0038*/ 	.byte	0x04, 0x17
        /*003a*/ 	.short	(.L_24 - .L_23)
.L_23:
        /*003c*/ 	.word	0x00000000
        /*0040*/ 	.short	0x0007
        /*0042*/ 	.short	0x0030
        /*0044*/ 	.byte	0x00, 0xf0, 0x21, 0x00


	//----- nvinfo : EIATTR_KPARAM_INFO
	.align		4
.L_24:
        /*0048*/ 	.byte	0x04, 0x17
        /*004a*/ 	.short	(.L_26 - .L_25)
.L_25:
        /*004c*/ 	.word	0x00000000
        /*0050*/ 	.short	0x0006
        /*0052*/ 	.short	0x0028
        /*0054*/ 	.byte	0x00, 0xf0, 0x21, 0x00


	//----- nvinfo : EIATTR_KPARAM_INFO
	.align		4
.L_26:
        /*0058*/ 	.byte	0x04, 0x17
        /*005a*/ 	.short	(.L_28 - .L_27)
.L_27:
        /*005c*/ 	.word	0x00000000
        /*0060*/ 	.short	0x0005
        /*0062*/ 	.short	0x0020
        /*0064*/ 	.byte	0x00, 0xf0, 0x11, 0x00


	//----- nvinfo : EIATTR_KPARAM_INFO
	.align		4
.L_28:
        /*0068*/ 	.byte	0x04, 0x17
        /*006a*/ 	.short	(.L_30 - .L_29)
.L_29:
        /*006c*/ 	.word	0x00000000
        /*0070*/ 	.short	0x0004
        /*0072*/ 	.short	0x001c
        /*0074*/ 	.byte	0x00, 0xf0, 0x11, 0x00


	//----- nvinfo : EIATTR_KPARAM_INFO
	.align		4
.L_30:
        /*0078*/ 	.byte	0x04, 0x17
        /*007a*/ 	.short	(.L_32 - .L_31)
.L_31:
        /*007c*/ 	.word	0x00000000
        /*0080*/ 	.short	0x0003
        /*0082*/ 	.short	0x0018
        /*0084*/ 	.byte	0x00, 0xf0, 0x11, 0x00


	//----- nvinfo : EIATTR_KPARAM_INFO
	.align		4
.L_32:
        /*0088*/ 	.byte	0x04, 0x17
        /*008a*/ 	.short	(.L_34 - .L_33)
.L_33:
        /*008c*/ 	.word	0x00000000
        /*0090*/ 	.short	0x0002
        /*0092*/ 	.short	0x0010
        /*0094*/ 	.byte	0x00, 0xf4, 0x21, 0x00


	//----- nvinfo : EIATTR_KPARAM_INFO
	.align		4
.L_34:
        /*0098*/ 	.byte	0x04, 0x17
        /*009a*/ 	.short	(.L_36 - .L_35)
.L_35:
        /*009c*/ 	.word	0x00000000
        /*00a0*/ 	.short	0x0001
        /*00a2*/ 	.short	0x0008
        /*00a4*/ 	.byte	0x00, 0xf4, 0x21, 0x00


	//----- nvinfo : EIATTR_KPARAM_INFO
	.align		4
.L_36:
        /*00a8*/ 	.byte	0x04, 0x17
        /*00aa*/ 	.short	(.L_38 - .L_37)
.L_37:
        /*00ac*/ 	.word	0x00000000
        /*00b0*/ 	.short	0x0000
        /*00b2*/ 	.short	0x0000
        /*00b4*/ 	.byte	0x00, 0xf4, 0x21, 0x00


	//----- nvinfo : EIATTR_AT_ENTRY_FRAGMENTS
	.align		4
.L_38:
        /*00b8*/ 	.byte	0x04, 0x4f
        /*00ba*/ 	.short	(.L_40 - .L_39)


	//   ....[0]....
.L_39:
        /*00bc*/ 	.word	0x00000004


	//----- nvinfo : EIATTR_RESERVED_SMEM_USED
	.align		4
.L_40:
        /*00c0*/ 	.byte	0x01, 0x41
	.zero		2


	//----- nvinfo : EIATTR_SPARSE_MMA_MASK
	.align		4
        /*00c4*/ 	.byte	0x03, 0x50
        /*00c6*/ 	.short	0x0000


	//----- nvinfo : EIATTR_TCGEN05_1CTA_USED
	.align		4
        /*00c8*/ 	.byte	0x01, 0x51
	.zero		2


	//----- nvinfo : EIATTR_MAXREG_COUNT
	.align		4
        /*00cc*/ 	.byte	0x03, 0x1b
        /*00ce*/ 	.short	0x00ff


	//----- nvinfo : EIATTR_NUM_BARRIERS
	.align		4
        /*00d0*/ 	.byte	0x02, 0x4c
        /*00d2*/ 	.byte	0x01
	.zero		1


	//----- nvinfo : EIATTR_INT_WARP_WIDE_INSTR_OFFSETS
	.align		4
        /*00d4*/ 	.byte	0x04, 0x31
        /*00d6*/ 	.short	(.L_42 - .L_41)


	//   ....[0]....
.L_41:
        /*00d8*/ 	.word	0x00001620


	//   ....[1]....
        /*00dc*/ 	.word	0x00001640


	//   ....[2]....
        /*00e0*/ 	.word	0x000016c0


	//   ....[3]....
        /*00e4*/ 	.word	0x00001a80


	//   ....[4]....
        /*00e8*/ 	.word	0x00001a90


	//   ....[5]....
        /*00ec*/ 	.word	0x00001aa0


	//   ....[6]....
        /*00f0*/ 	.word	0x00001ab0


	//   ....[7]....
        /*00f4*/ 	.word	0x00001dd0


	//   ....[8]....
        /*00f8*/ 	.word	0x00001de0


	//   ....[9]....
        /*00fc*/ 	.word	0x00001f50


	//   ....[10]....
        /*0100*/ 	.word	0x00001fa0


	//   ....[11]....
        /*0104*/ 	.word	0x00001fb0


	//   ....[12]....
        /*0108*/ 	.word	0x00001fe0


	//   ....[13]....
        /*010c*/ 	.word	0x000022d0


	//   ....[14]....
        /*0110*/ 	.word	0x000022e0


	//   ....[15]....
        /*0114*/ 	.word	0x00002630


	//   ....[16]....
        /*0118*/ 	.word	0x00002640


	//   ....[17]....
        /*011c*/ 	.word	0x00002d30


	//   ....[18]....
        /*0120*/ 	.word	0x00002d80


	//----- nvinfo : EIATTR_COOP_GROUP_MASK_REGIDS
	.align		4
.L_42:
        /*0124*/ 	.byte	0x04, 0x29
        /*0126*/ 	.short	(.L_44 - .L_43)


	//   ....[0]....
.L_43:
        /*0128*/ 	.word	0xffffffff


	//   ....[1]....
        /*012c*/ 	.word	0xffffffff


	//   ....[2]....
        /*0130*/ 	.word	0xffffffff


	//   ....[3]....
        /*0134*/ 	.word	0xffffffff


	//   ....[4]....
        /*0138*/ 	.word	0xffffffff


	//   ....[5]....
        /*013c*/ 	.word	0xffffffff


	//   ....[6]....
        /*0140*/ 	.word	0xffffffff


	//   ....[7]....
        /*0144*/ 	.word	0xffffffff


	//   ....[8]....
        /*0148*/ 	.word	0xffffffff


	//   ....[9]....
        /*014c*/ 	.word	0xffffffff


	//----- nvinfo : EIATTR_COOP_GROUP_INSTR_OFFSETS
	.align		4
.L_44:
        /*0150*/ 	.byte	0x04, 0x28
        /*0152*/ 	.short	(.L_46 - .L_45)


	//   ....[0]....
.L_45:
        /*0154*/ 	.word	0x00000050


	//   ....[1]....
        /*0158*/ 	.word	0x00000310


	//   ....[2]....
        /*015c*/ 	.word	0x000004f0


	//   ....[3]....
        /*0160*/ 	.word	0x000009a0


	//   ....[4]....
        /*0164*/ 	.word	0x00000ae0


	//   ....[5]....
        /*0168*/ 	.word	0x00000f50


	//   ....[6]....
        /*016c*/ 	.word	0x00001090


	//   ....[7]....
        /*0170*/ 	.word	0x000014e0


	//   ....[8]....
        /*0174*/ 	.word	0x00002bc0


	//   ....[9]....
        /*0178*/ 	.word	0x00002e30


	//----- nvinfo : EIATTR_VRC_CTA_INIT_COUNT
	.align		4
.L_46:
        /*017c*/ 	.byte	0x02, 0x4a
        /*017e*/ 	.byte	0x80
	.zero		1


	//----- nvinfo : EIATTR_MBARRIER_INSTR_OFFSETS
	.align		4
        /*0180*/ 	.byte	0x04, 0x39
        /*0182*/ 	.short	(.L_48 - .L_47)


	//   ....[0]....
.L_47:
        /*0184*/ 	.word	0x000016e0
        /*0188*/ 	.word	0x000000ff
        /*018c*/ 	.word	0x00020000
        /*0190*/ 	.short	0x0100
        /*0192*/ 	.byte	0x08
	.zero		1


	//   ....[1]....
        /*0194*/ 	.word	0x000016f0
        /*0198*/ 	.word	0x000000ff
        /*019c*/ 	.word	0x00020020
        /*01a0*/ 	.short	0x0100
        /*01a2*/ 	.byte	0x08
	.zero		1


	//   ....[2]....
        /*01a4*/ 	.word	0x000017a0
        /*01a8*/ 	.word	0x000000ff
        /*01ac*/ 	.word	0x00020008
        /*01b0*/ 	.short	0x0100
        /*01b2*/ 	.byte	0x08
	.zero		1


	//   ....[3]....
        /*01b4*/ 	.word	0x000017b0
        /*01b8*/ 	.word	0x000000ff
        /*01bc*/ 	.word	0x00020028
        /*01c0*/ 	.short	0x0100
        /*01c2*/ 	.byte	0x08
	.zero		1


	//   ....[4]....
        /*01c4*/ 	.word	0x00001890
        /*01c8*/ 	.word	0x000000ff
        /*01cc*/ 	.word	0x00020010
        /*01d0*/ 	.short	0x0100
        /*01d2*/ 	.byte	0x08
	.zero		1


	//   ....[5]....
        /*01d4*/ 	.word	0x000018a0
        /*01d8*/ 	.word	0x000000ff
        /*01dc*/ 	.word	0x00020030
        /*01e0*/ 	.short	0x0100
        /*01e2*/ 	.byte	0x08
	.zero		1


	//   ....[6]....
        /*01e4*/ 	.word	0x000019b0
        /*01e8*/ 	.word	0x000000ff
        /*01ec*/ 	.word	0x00020018
        /*01f0*/ 	.short	0x0100
        /*01f2*/ 	.byte	0x08
	.zero		1


	//   ....[7]....
        /*01f4*/ 	.word	0x000019c0
        /*01f8*/ 	.word	0x000000ff
        /*01fc*/ 	.word	0x00020038
        /*0200*/ 	.short	0x0100
        /*0202*/ 	.byte	0x08
	.zero		1


	//   ....[8]....
        /*0204*/ 	.word	0x00001b90
        /*0208*/ 	.word	0x000000ff
        /*020c*/ 	.word	0x00020000
        /*0210*/ 	.short	0x010a
        /*0212*/ 	.byte	0x08
	.zero		1


	//   ....[9]....
        /*0214*/ 	.word	0x00001e30
        /*0218*/ 	.word	0x000000ff
        /*021c*/ 	.word	0x00020020
        /*0220*/ 	.short	0x010a
        /*0222*/ 	.byte	0x08
	.zero		1


	//   ....[10]....
        /*0224*/ 	.word	0x00002050
        /*0228*/ 	.word	0x000000ff
        /*022c*/ 	.word	0x00020000
        /*0230*/ 	.short	0x010a
        /*0232*/ 	.byte	0x1c
	.zero		1


	//   ....[11]....
        /*0234*/ 	.word	0x00002320
        /*0238*/ 	.word	0x000000ff
        /*023c*/ 	.word	0x00020020
        /*0240*/ 	.short	0x010a
        /*0242*/ 	.byte	0x1c
	.zero		1


	//   ....[12]....
        /*0244*/ 	.word	0x000023f0
        /*0248*/ 	.word	0x000000ff
        /*024c*/ 	.word	0x00020000
        /*0250*/ 	.short	0x0108
        /*0252*/ 	.byte	0x08
	.zero		1


	//   ....[13]....
        /*0254*/ 	.word	0x00002400
        /*0258*/ 	.word	0x000000ff
        /*025c*/ 	.word	0x00020020
        /*0260*/ 	.short	0x0108
        /*0262*/ 	.byte	0x08
	.zero		1


	//   ....[14]....
        /*0264*/ 	.word	0x00002450
        /*0268*/ 	.word	0x000000ff
        /*026c*/ 	.word	0x00020008
        /*0270*/ 	.short	0x0108
        /*0272*/ 	.byte	0x08
	.zero		1


	//   ....[15]....
        /*0274*/ 	.word	0x00002460
        /*0278*/ 	.word	0x000000ff
        /*027c*/ 	.word	0x00020028
        /*0280*/ 	.short	0x0108
        /*0282*/ 	.byte	0x08
	.zero		1


	//   ....[16]....
        /*0284*/ 	.word	0x000024b0
        /*0288*/ 	.word	0x000000ff
        /*028c*/ 	.word	0x00020010
        /*0290*/ 	.short	0x0108
        /*0292*/ 	.byte	0x08
	.zero		1


	//   ....[17]....
        /*0294*/ 	.word	0x000024c0
        /*0298*/ 	.word	0x000000ff
        /*029c*/ 	.word	0x00020030
        /*02a0*/ 	.short	0x0108
        /*02a2*/ 	.byte	0x08
	.zero		1


	//   ....[18]....
        /*02a4*/ 	.word	0x00002510
        /*02a8*/ 	.word	0x000000ff
        /*02ac*/ 	.word	0x00020018
        /*02b0*/ 	.short	0x0108
        /*02b2*/ 	.byte	0x08
	.zero		1


	//   ....[19]....
        /*02b4*/ 	.word	0x00002520
        /*02b8*/ 	.word	0x000000ff
        /*02bc*/ 	.word	0x00020038
        /*02c0*/ 	.short	0x0108
        /*02c2*/ 	.byte	0x08
	.zero		1


	//   ....[20]....
        /*02c4*/ 	.word	0x00002e50
        /*02c8*/ 	.word	0x000000ff
        /*02cc*/ 	.word	0x00020000
        /*02d0*/ 	.short	0x010a
        /*02d2*/ 	.byte	0x08
	.zero		1


	//   ....[21]....
        /*02d4*/ 	.word	0x00002e80
        /*02d8*/ 	.word	0x000000ff
        /*02dc*/ 	.word	0x00020020
        /*02e0*/ 	.short	0x010a
        /*02e2*/ 	.byte	0x08
	.zero		1


	//   ....[22]....
        /*02e4*/ 	.word	0x00002eb0
        /*02e8*/ 	.word	0x000000ff
        /*02ec*/ 	.word	0x00020000
        /*02f0*/ 	.short	0x010a
        /*02f2*/ 	.byte	0x1c
	.zero		1


	//   ....[23]....
        /*02f4*/ 	.word	0x00002ee0
        /*02f8*/ 	.word	0x000000ff
        /*02fc*/ 	.word	0x00020020
        /*0300*/ 	.short	0x010a
        /*0302*/ 	.byte	0x1c
	.zero		1


	//----- nvinfo : EIATTR_NUM_MBARRIERS
	.align		4
.L_48:
        /*0304*/ 	.byte	0x03, 0x38
        /*0306*/ 	.short	0x0008


	//----- nvinfo : EIATTR_EXIT_INSTR_OFFSETS
	.align		4
        /*0308*/ 	.byte	0x04, 0x1c
        /*030a*/ 	.short	(.L_50 - .L_49)


	//   ....[0]....
.L_49:
        /*030c*/ 	.word	0x00002e40


	//----- nvinfo : EIATTR_REQNTID
	.align		4
.L_50:
        /*0310*/ 	.byte	0x04, 0x10
        /*0312*/ 	.short	(.L_52 - .L_51)
.L_51:
        /*0314*/ 	.word	0x00000080
        /*0318*/ 	.word	0x00000001
        /*031c*/ 	.word	0x00000001


	//----- nvinfo : EIATTR_CRS_STACK_SIZE
	.align		4
.L_52:
        /*0320*/ 	.byte	0x04, 0x1e
        /*0322*/ 	.short	(.L_54 - .L_53)
.L_53:
        /*0324*/ 	.word	0x00000000


	//----- nvinfo : EIATTR_CBANK_PARAM_SIZE
	.align		4
.L_54:
        /*0328*/ 	.byte	0x03, 0x19
        /*032a*/ 	.short	0x0050


	//----- nvinfo : EIATTR_PARAM_CBANK
	.align		4
        /*032c*/ 	.byte	0x04, 0x0a
        /*032e*/ 	.short	(.L_56 - .L_55)
	.align		4
.L_55:
        /*0330*/ 	.word	index@(.nv.constant0.gluon_tcgen05)
        /*0334*/ 	.short	0x0380
        /*0336*/ 	.short	0x0050


	//----- nvinfo : EIATTR_SW_WAR
	.align		4
.L_56:
        /*0338*/ 	.byte	0x04, 0x36
        /*033a*/ 	.short	(.L_58 - .L_57)
.L_57:
        /*033c*/ 	.word	0x00000008
.L_58:


//--------------------- .nv.compat                --------------------------
	.section	.nv.compat,"",@"SHT_CUDA_COMPAT_INFO"
	.align	4
        /*0000*/ 	.byte	0x02, 0x02, 0x02, 0x00, 0x02, 0x05, 0x05, 0x00, 0x02, 0x03, 0x03, 0x00, 0x02, 0x06, 0x01, 0x00


//--------------------- .nv.callgraph             --------------------------
	.section	.nv.callgraph,"",@"SHT_CUDA_CALLGRAPH"
	.align	4
	.sectionentsize	8
	.align		4
        /*0000*/ 	.word	0x00000000
	.align		4
        /*0004*/ 	.word	0xffffffff
	.align		4
        /*0008*/ 	.word	0x00000000
	.align		4
        /*000c*/ 	.word	0xfffffffe
	.align		4
        /*0010*/ 	.word	0x00000000
	.align		4
        /*0014*/ 	.word	0xfffffffd
	.align		4
        /*0018*/ 	.word	0x00000000
	.align		4
        /*001c*/ 	.word	0xfffffffc


//--------------------- .text.gluon_tcgen05       --------------------------
	.section	.text.gluon_tcgen05,"ax",@progbits
	.align	128
        .global         gluon_tcgen05
        .type           gluon_tcgen05,@function
        .size           gluon_tcgen05,(.L_x_85 - gluon_tcgen05)
        .other          gluon_tcgen05,@"STO_CUDA_ENTRY STV_DEFAULT"
gluon_tcgen05:
.text.gluon_tcgen05:
[----:B------:R-:W1:Y:S01]  /*0000*/  LDC R1, c[0x0][0x37c] ;  /* 0x0000df00ff017b82 */ /* 0x000e620000000800 */
[----:B------:R-:W2:Y:S02]  /*0010*/  S2R R0, SR_TID.X ;  /* 0x0000000000007919 */ /* 0x000ea40000002100 */
[----:B--2---:R-:W-:-:S13]  /*0020*/  ISETP.GE.U32.AND P2, PT, R0, 0x20, PT ;  /* 0x000000200000780c */ /* 0x004fda0003f46070 */
[----:B------:R-:W-:Y:S05]  /*0030*/  @P2 BRA `(.L_x_0) ;  /* 0x0000000000b82947 */ /* 0x000fea0003800000 */
[----:B------:R-:W2:Y:S01]  /*0040*/  S2UR UR6, SR_CgaCtaId ;  /* 0x00000000000679c3 */ /* 0x000ea20000008800 */
[----:B------:R-:W-:Y:S01]  /*0050*/  NOP ;  /* 0x0000000000007918 */ /* 0x000fe20000000000 */
[----:B------:R-:W-:Y:S02]  /*0060*/  UMOV UR4, 0x40 ;  /* 0x0000004000047882 */ /* 0x000fe40000000000 */
[----:B--2---:R-:W-:-:S09]  /*0070*/  ULEA UR4, UR6, UR4, 0x18 ;  /* 0x0000000406047291 */ /* 0x004fd2000f8ec0ff */
[----:B------:R-:W2:Y:S01]  /*0080*/  LDS.U8 R2, [UR4] ;  /* 0x00000004ff027984 */ /* 0x000ea20008000000 */
[----:B------:R-:W-:Y:S02]  /*0090*/  UMOV UR4, 0x400 ;  /* 0x0000040000047882 */ /* 0x000fe40000000000 */
[----:B------:R-:W-:Y:S01]  /*00a0*/  ULEA UR4, UR6, UR4, 0x18 ;  /* 0x0000000406047291 */ /* 0x000fe2000f8ec0ff */
[----:B--2---:R-:W-:-:S13]  /*00b0*/  ISETP.NE.AND P0, PT, R2, RZ, PT ;  /* 0x000000ff0200720c */ /* 0x004fda0003f05270 */
[----:B------:R-:W-:Y:S05]  /*00c0*/  @P0 BRA `(.L_x_1) ;  /* 0x00000000007c0947 */ /* 0x000fea0003800000 */
[----:B------:R-:W-:-:S13]  /*00d0*/  ELECT P0, URZ, PT ;  /* 0x0000000000ff782f */ /* 0x000fda0003800000 */
[----:B------:R-:W-:Y:S05]  /*00e0*/  @!P0 BRA `(.L_x_2) ;  /* 0x0000000000848947 */ /* 0x000fea0003800000 */
[----:B------:R-:W-:Y:S01]  /*00f0*/  UMOV UR5, 0x4 ;  /* 0x0000000400057882 */ /* 0x000fe20000000000 */
[----:B------:R-:W-:Y:S02]  /*0100*/  IMAD.MOV.U32 R5, RZ, RZ, 0x1 ;  /* 0x00000001ff057424 */ /* 0x000fe400078e00ff */
[----:B------:R-:W-:Y:S02]  /*0110*/  IMAD.MOV.U32 R3, RZ, RZ, 0xf ;  /* 0x0000000fff037424 */ /* 0x000fe400078e00ff */
[----:B------:R-:W-:Y:S04]  /*0120*/  DEPBAR.LE SB2, 0x36 ;  /* 0x0000ad800000791a */ /* 0x000fe80000000000 */
[----:B------:R-:W2:Y:S02]  /*0130*/  UTCATOMSWS.FIND_AND_SET.ALIGN UP0, UR5, UR5 ;  /* 0x00000005000575e3 */ /* 0x000ea40008000800 */
[----:B--2---:R-:W-:-:S04]  /*0140*/  PLOP3.LUT P0, PT, PT, PT, UP0, 0x80, 0x8 ;  /* 0x000000000008781c */ /* 0x004fc80003f0f008 */
[----:B------:R-:W-:-:S04]  /*0150*/  SEL R2, RZ, 0xffffffff, !P0 ;  /* 0xffffffffff027807 */ /* 0x000fc80004000000 */
[----:B------:R-:W-:Y:S01]  /*0160*/  ISETP.NE.AND P0, PT, R2, RZ, PT ;  /* 0x000000ff0200720c */ /* 0x000fe20003f05270 */
[----:B------:R-:W-:-:S12]  /*0170*/  IMAD.U32 R2, RZ, RZ, UR5 ;  /* 0x00000005ff027e24 */ /* 0x000fd8000f8e00ff */
[----:B------:R-:W-:Y:S05]  /*0180*/  @P0 BRA `(.L_x_3) ;  /* 0x0000000000240947 */ /* 0x000fea0003800000 */
.L_x_4:
[----:B------:R-:W-:Y:S05]  /*0190*/  NANOSLEEP 0x64 ;  /* 0x000000640000795d */ /* 0x000fea0003800000 */
[----:B------:R-:W-:-:S05]  /*01a0*/  UMOV UR5, 0x4 ;  /* 0x0000000400057882 */ /* 0x000fca0000000000 */
[----:B------:R-:W-:Y:S04]  /*01b0*/  DEPBAR.LE SB2, 0x36 ;  /* 0x0000ad800000791a */ /* 0x000fe80000000000 */
[----:B------:R-:W2:Y:S02]  /*01c0*/  UTCATOMSWS.FIND_AND_SET.ALIGN UP0, UR5, UR5 ;  /* 0x00000005000575e3 */ /* 0x000ea40008000800 */
[----:B--2---:R-:W-:-:S04]  /*01d0*/  PLOP3.LUT P0, PT, PT, PT, UP0, 0x80, 0x8 ;  /* 0x000000000008781c */ /* 0x004fc80003f0f008 */
[----:B------:R-:W-:-:S04]  /*01e0*/  SEL R2, RZ, 0xffffffff, !P0 ;  /* 0xffffffffff027807 */ /* 0x000fc80004000000 */
[----:B------:R-:W-:Y:S01]  /*01f0*/  ISETP.NE.AND P0, PT, R2, RZ, PT ;  /* 0x000000ff0200720c */ /* 0x000fe20003f05270 */
[----:B------:R-:W-:-:S12]  /*0200*/  IMAD.U32 R2, RZ, RZ, UR5 ;  /* 0x00000005ff027e24 */ /* 0x000fd8000f8e00ff */
[----:B------:R-:W-:Y:S05]  /*0210*/  @!P0 BRA `(.L_x_4) ;  /* 0xfffffffc00dc8947 */ /* 0x000fea000383ffff */
.L_x_3:
[C---:B------:R-:W-:Y:S01]  /*0220*/  VIADD R4, R2.reuse, 0x10 ;  /* 0x0000001002047836 */ /* 0x040fe20000000000 */
[----:B------:R-:W-:Y:S01]  /*0230*/  UMOV UR5, 0x50 ;  /* 0x0000005000057882 */ /* 0x000fe20000000000 */
[----:B------:R-:W-:Y:S01]  /*0240*/  SHF.L.U32 R3, R3, R2, RZ ;  /* 0x0000000203037219 */ /* 0x000fe200000006ff */
[----:B------:R-:W-:Y:S01]  /*0250*/  ULEA UR5, UR6, UR5, 0x18 ;  /* 0x0000000506057291 */ /* 0x000fe2000f8ec0ff */
[----:B------:R-:W-:Y:S01]  /*0260*/  IMAD.SHL.U32 R2, R2, 0x20, RZ ;  /* 0x0000002002027824 */ /* 0x000fe200078e00ff */
[----:B------:R-:W-:-:S04]  /*0270*/  SHF.L.U32 R4, R5, R4, RZ ;  /* 0x0000000405047219 */ /* 0x000fc800000006ff */
[----:B------:R-:W-:-:S05]  /*0280*/  LOP3.LUT R3, R4, R3, RZ, 0xfc, !PT ;  /* 0x0000000304037212 */ /* 0x000fca00078efcff */
[----:B------:R2:W-:Y:S04]  /*0290*/  ATOMS.OR RZ, [UR5], R3 ;  /* 0x00000003ffff798c */ /* 0x0005e8000b000005 */
[----:B------:R2:W-:Y:S01]  /*02a0*/  STS [UR4], R2 ;  /* 0x00000002ff007988 */ /* 0x0005e20008000804 */
[----:B------:R-:W-:Y:S05]  /*02b0*/  BRA `(.L_x_2) ;  /* 0x0000000000107947 */ /* 0x000fea0003800000 */
.L_x_1:
[----:B------:R-:W-:Y:S01]  /*02c0*/  IMAD.MOV.U32 R3, RZ, RZ, -0x1 ;  /* 0xffffffffff037424 */ /* 0x000fe200078e00ff */
[----:B------:R-:W-:-:S04]  /*02d0*/  MOV R2, 0x300 ;  /* 0x0000030000027802 */ /* 0x000fc80000000f00 */
[----:B------:R2:W-:Y:S03]  /*02e0*/  STS [UR4], R3 ;  /* 0x00000003ff007988 */ /* 0x0005e60008000804 */
[----:B-12---:R-:W-:Y:S05]  /*02f0*/  CALL.REL.NOINC `($__internal_1_$__cuda_sm10x_tcgen05_guardrail_trap_phase_invalid_during_alloc) ;  /* 0x0000002c00107944 */ /* 0x006fea0003c00000 */
.L_x_2:
[----:B------:R-:W-:Y:S05]  /*0300*/  WARPSYNC.ALL ;  /* 0x0000000000007948 */ /* 0x000fea0003800000 */
[----:B------:R-:W-:Y:S01]  /*0310*/  NOP ;  /* 0x0000000000007918 */ /* 0x000fe20000000000 */
.L_x_0:
[----:B------:R-:W3:Y:S08]  /*0320*/  S2UR UR4, SR_CgaCtaId ;  /* 0x00000000000479c3 */ /* 0x000ef00000008800 */
[----:B------:R-:W-:Y:S01]  /*0330*/  BAR.SYNC.DEFER_BLOCKING 0x0 ;  /* 0x0000000000007b1d */ /* 0x000fe20000010000 */
[----:B------:R-:W-:-:S05]  /*0340*/  LOP3.LUT R132, R0, 0x7f, RZ, 0xc0, !PT ;  /* 0x0000007f00847812 */ /* 0x000fca00078ec0ff */
[----:B------:R-:W-:Y:S02]  /*0350*/  UMOV UR8, 0x400 ;  /* 0x0000040000087882 */ /* 0x000fe40000000000 */
[----:B------:R-:W4:Y:S08]  /*0360*/  LDC R10, c[0x0][0x3a0] ;  /* 0x0000e800ff0a7b82 */ /* 0x000f300000000800 */
[----:B------:R-:W5:Y:S01]  /*0370*/  S2UR UR9, SR_CTAID.Y ;  /* 0x00000000000979c3 */ /* 0x000f620000002600 */
[----:B---3--:R-:W-:-:S09]  /*0380*/  ULEA UR8, UR4, UR8, 0x18 ;  /* 0x0000000804087291 */ /* 0x008fd2000f8ec0ff */
[----:B--2---:R-:W2:Y:S01]  /*0390*/  LDS R3, [UR8] ;  /* 0x00000008ff037984 */ /* 0x004ea20008000800 */
[----:B------:R-:W-:Y:S06]  /*03a0*/  BAR.SYNC.DEFER_BLOCKING 0x0 ;  /* 0x0000000000007b1d */ /* 0x000fec0000010000 */
[----:B------:R-:W-:Y:S05]  /*03b0*/  @P2 BRA `(.L_x_5) ;  /* 0x0000000000182947 */ /* 0x000fea0003800000 */
[----:B------:R-:W-:Y:S01]  /*03c0*/  ELECT P0, URZ, PT ;  /* 0x0000000000ff782f */ /* 0x000fe20003800000 */
[----:B------:R-:W-:Y:S01]  /*03d0*/  IMAD.MOV.U32 R2, RZ, RZ, 0x1 ;  /* 0x00000001ff027424 */ /* 0x000fe200078e00ff */
[----:B------:R-:W-:Y:S01]  /*03e0*/  UMOV UR5, 0x40 ;  /* 0x0000004000057882 */ /* 0x000fe20000000000 */
[----:B------:R-:W-:Y:S01]  /*03f0*/  UVIRTCOUNT.DEALLOC.SMPOOL 0x80 ;  /* 0x000000800000784c */ /* 0x000fe20000000000 */
[----:B------:R-:W-:-:S09]  /*0400*/  ULEA UR5, UR4, UR5, 0x18 ;  /* 0x0000000504057291 */ /* 0x000fd2000f8ec0ff */
[----:B------:R3:W-:Y:S03]  /*0410*/  @P0 STS.U8 [UR5], R2 ;  /* 0x00000002ff000988 */ /* 0x0007e60008000005 */
.L_x_5:
[----:B------:R-:W3:Y:S01]  /*0420*/  S2UR UR4, SR_CTAID.Z ;  /* 0x00000000000479c3 */ /* 0x000ee20000002700 */
[----:B------:R-:W5:Y:S01]  /*0430*/  LDCU UR5, c[0x0][0x370] ;  /* 0x00006e00ff0577ac */ /* 0x000f620008000800 */
[----:B------:R-:W-:Y:S01]  /*0440*/  ISETP.GE.U32.AND P0, PT, R132, 0x20, PT ;  /* 0x000000208400780c */ /* 0x000fe20003f06070 */
[----:B----4-:R-:W-:Y:S01]  /*0450*/  VIADD R5, R10, 0xffffffff ;  /* 0xffffffff0a057836 */ /* 0x010fe20000000000 */
[C---:B------:R-:W-:Y:S01]  /*0460*/  ISETP.NE.U32.AND P3, PT, R132.reuse, RZ, PT ;  /* 0x000000ff8400720c */ /* 0x040fe20003f65070 */
[----:B------:R-:W3:Y:S01]  /*0470*/  LDCU UR6, c[0x0][0x374] ;  /* 0x00006e80ff0677ac */ /* 0x000ee20008000800 */
[----:B------:R-:W-:Y:S01]  /*0480*/  LEA R4, R132, UR8, 0x2 ;  /* 0x0000000884047c11 */ /* 0x000fe2000f8e10ff */
[----:B------:R-:W-:Y:S01]  /*0490*/  BSSY.RECONVERGENT B0, `(.L_x_6) ;  /* 0x0000015000007945 */ /* 0x000fe20003800200 */
[----:B------:R-:W5:Y:S01]  /*04a0*/  S2UR UR7, SR_CTAID.X ;  /* 0x00000000000779c3 */ /* 0x000f620000002500 */
[----:B------:R-:W4:Y:S01]  /*04b0*/  LDCU.64 UR20, c[0x0][0x3c0] ;  /* 0x00007800ff1477ac */ /* 0x000f220008000a00 */
[----:B--2---:R-:W-:-:S05]  /*04c0*/  R2UR UR23, R3 ;  /* 0x00000000031772ca */ /* 0x004fca00000e0000 */
[----:B------:R2:W-:Y:S01]  /*04d0*/  @!P0 STS [R4], RZ ;  /* 0x000000ff04008388 */ /* 0x0005e20000000800 */
[----:B------:R-:W1:Y:S01]  /*04e0*/  LDC R6, c[0x0][0x398] ;  /* 0x0000e600ff067b82 */ /* 0x000e620000000800 */
[----:B------:R-:W-:Y:S02]  /*04f0*/  NOP ;  /* 0x0000000000007918 */ /* 0x000fe40000000000 */
[----:B------:R2:W-:Y:S01]  /*0500*/  @!P3 STS [UR8+0x20], R5 ;  /* 0x00002005ff00b988 */ /* 0x0005e20008000808 */
[----:B---3-5:R-:W-:-:S04]  /*0510*/  UIMAD UR4, UR4, UR6, UR9 ;  /* 0x00000006040472a4 */ /* 0x028fc8000f8e0209 */
[----:B------:R-:W-:-:S04]  /*0520*/  UIMAD UR4, UR4, UR5, UR7 ;  /* 0x00000005040472a4 */ /* 0x000fc8000f8e0207 */
[----:B------:R-:W-:-:S04]  /*0530*/  UIMAD UR4, UR4, 0x180, URZ ;  /* 0x00000180040478a4 */ /* 0x000fc8000f8e02ff */
[----:B----4-:R-:W-:Y:S01]  /*0540*/  UIADD3 UR24, UP0, UPT, UR4, UR20, URZ ;  /* 0x0000001404187290 */ /* 0x010fe2000ff1e0ff */
[----:B-1----:R-:W-:-:S03]  /*0550*/  VIADD R6, R6, 0xffffffff ;  /* 0xffffffff06067836 */ /* 0x002fc60000000000 */
[----:B------:R-:W-:Y:S01]  /*0560*/  ULEA.HI.X.SX32 UR25, UR4, UR21, 0x1, UP0 ;  /* 0x0000001504197291 */ /* 0x000fe200080f0eff */
[----:B--2---:R-:W-:Y:S11]  /*0570*/  @P3 BRA `(.L_x_7) ;  /* 0x0000000000183947 */ /* 0x004ff60003800000 */
[----:B------:R-:W1:Y:S01]  /*0580*/  LDS R2, [UR8+0x8] ;  /* 0x00000808ff027984 */ /* 0x000e620008000800 */
[----:B------:R-:W2:Y:S01]  /*0590*/  LDC.64 R8, c[0x0][0x380] ;  /* 0x0000e000ff087b82 */ /* 0x000ea20000000a00 */
[----:B------:R-:W-:Y:S02]  /*05a0*/  IMAD.MOV.U32 R3, RZ, RZ, 0x70 ;  /* 0x00000070ff037424 */ /* 0x000fe400078e00ff */
[----:B--2---:R2:W-:Y:S03]  /*05b0*/  STS.64 [UR8], R8 ;  /* 0x00000008ff007988 */ /* 0x0045e60008000a08 */
[----:B-1----:R-:W-:-:S05]  /*05c0*/  LOP3.LUT R2, R2, 0x10, R3, 0xd8, !PT ;  /* 0x0000001002027812 */ /* 0x002fca00078ed803 */
[----:B------:R2:W-:Y:S02]  /*05d0*/  STS [UR8+0x8], R2 ;  /* 0x00000802ff007988 */ /* 0x0005e40008000808 */
.L_x_7:
[----:B------:R-:W-:Y:S05]  /*05e0*/  BSYNC.RECONVERGENT B0 ;  /* 0x0000000000007941 */ /* 0x000fea0003800200 */
.L_x_6:
[----:B------:R-:W-:Y:S04]  /*05f0*/  BSSY.RECONVERGENT B0, `(.L_x_8) ;  /* 0x000000a000007945 */ /* 0x000fe80003800200 */
[----:B------:R-:W-:Y:S05]  /*0600*/  @P3 BRA `(.L_x_9) ;  /* 0x0000000000203947 */ /* 0x000fea0003800000 */
[----:B--2---:R-:W1:Y:S01]  /*0610*/  LDS R2, [UR8+0x34] ;  /* 0x00003408ff027984 */ /* 0x004e620008000800 */
[----:B------:R-:W-:Y:S02]  /*0620*/  IMAD.MOV.U32 R3, RZ, RZ, 0x7f000000 ;  /* 0x7f000000ff037424 */ /* 0x000fe400078e00ff */
[----:B------:R-:W-:Y:S01]  /*0630*/  @!P3 IMAD.MOV.U32 R7, RZ, RZ, 0x7f ;  /* 0x0000007fff07b424 */ /* 0x000fe200078e00ff */
[----:B------:R-:W2:Y:S02]  /*0640*/  @!P3 LDS R8, [UR8+0x38] ;  /* 0x00003808ff08b984 */ /* 0x000ea40008000800 */
[----:B-1----:R-:W-:Y:S02]  /*0650*/  LOP3.LUT R2, R2, 0xff000000, R3, 0xb8, !PT ;  /* 0xff00000002027812 */ /* 0x002fe400078eb803 */
[----:B--2---:R-:W-:-:S03]  /*0660*/  @!P3 LOP3.LUT R3, R8, 0xff, R7, 0xb8, !PT ;  /* 0x000000ff0803b812 */ /* 0x004fc600078eb807 */
[----:B------:R1:W-:Y:S04]  /*0670*/  STS [UR8+0x34], R2 ;  /* 0x00003402ff007988 */ /* 0x0003e80008000808 */
[----:B------:R1:W-:Y:S02]  /*0680*/  @!P3 STS [UR8+0x38], R3 ;  /* 0x00003803ff00b988 */ /* 0x0003e40008000808 */
.L_x_9:
[----:B------:R-:W-:Y:S05]  /*0690*/  BSYNC.RECONVERGENT B0 ;  /* 0x0000000000007941 */ /* 0x000fea0003800200 */
.L_x_8:
[----:B------:R-:W-:Y:S04]  /*06a0*/  BSSY.RECONVERGENT B0, `(.L_x_10) ;  /* 0x000000a000007945 */ /* 0x000fe80003800200 */
[----:B------:R-:W-:Y:S05]  /*06b0*/  @P3 BRA `(.L_x_11) ;  /* 0x0000000000203947 */ /* 0x000fea0003800000 */
[----:B-12---:R-:W1:Y:S01]  /*06c0*/  LDS R2, [UR8+0x1c] ;  /* 0x00001c08ff027984 */ /* 0x006e620008000800 */
[----:B------:R-:W2:Y:S03]  /*06d0*/  LDC.64 R8, c[0x0][0x3a8] ;  /* 0x0000ea00ff087b82 */ /* 0x000ea60000000a00 */
[----:B------:R3:W-:Y:S01]  /*06e0*/  STS [UR8+0x24], R6 ;  /* 0x00002406ff007988 */ /* 0x0007e20008000808 */
[--C-:B--2---:R-:W-:Y:S02]  /*06f0*/  SHF.R.U32.HI R7, RZ, 0x4, R9.reuse ;  /* 0x00000004ff077819 */ /* 0x104fe40000011609 */
[----:B------:R-:W-:-:S05]  /*0700*/  SHF.R.U64 R3, R8, 0x4, R9 ;  /* 0x0000000408037819 */ /* 0x000fca0000001209 */
[----:B------:R3:W-:Y:S01]  /*0710*/  STS [UR8+0xc], R3 ;  /* 0x00000c03ff007988 */ /* 0x0007e20008000808 */
[----:B-1----:R-:W-:-:S05]  /*0720*/  LOP3.LUT R2, R2, 0xf, R7, 0xb8, !PT ;  /* 0x0000000f02027812 */ /* 0x002fca00078eb807 */
[----:B------:R3:W-:Y:S02]  /*0730*/  STS [UR8+0x1c], R2 ;  /* 0x00001c02ff007988 */ /* 0x0007e40008000808 */
.L_x_11:
[----:B------:R-:W-:Y:S05]  /*0740*/  BSYNC.RECONVERGENT B0 ;  /* 0x0000000000007941 */ /* 0x000fea0003800200 */
.L_x_10:
[----:B------:R-:W-:Y:S04]  /*0750*/  BSSY.RECONVERGENT B1, `(.L_x_12) ;  /* 0x000001d000017945 */ /* 0x000fe80003800200 */
[----:B------:R-:W-:Y:S04]  /*0760*/  BSSY.RELIABLE B0, `(.L_x_13) ;  /* 0x0000018000007945 */ /* 0x000fe80003800100 */
[----:B------:R-:W-:Y:S05]  /*0770*/  @P3 BRA `(.L_x_14) ;  /* 0x00000000001c3947 */ /* 0x000fea0003800000 */
[----:B-123--:R-:W1:Y:S02]  /*0780*/  LDS R2, [UR8+0x34] ;  /* 0x00003408ff027984 */ /* 0x00ee640008000800 */
[----:B-1----:R-:W-:-:S05]  /*0790*/  LOP3.LUT R2, R2, 0x7, RZ, 0xb8, !PT ;  /* 0x0000000702027812 */ /* 0x002fca00078eb8ff */
[----:B------:R1:W-:Y:S01]  /*07a0*/  STS [UR8+0x34], R2 ;  /* 0x00003402ff007988 */ /* 0x0003e20008000808 */
[----:B------:R-:W-:Y:S05]  /*07b0*/  @P3 BRA `(.L_x_15) ;  /* 0x00000000001c3947 */ /* 0x000fea0003800000 */
[----:B-1----:R-:W1:Y:S02]  /*07c0*/  LDS R2, [UR8+0x34] ;  /* 0x00003408ff027984 */ /* 0x002e640008000800 */
[----:B-1----:R-:W-:-:S05]  /*07d0*/  LOP3.LUT R2, R2, 0x38, RZ, 0xb8, !PT ;  /* 0x0000003802027812 */ /* 0x002fca00078eb8ff */
[----:B------:R4:W-:Y:S02]  /*07e0*/  STS [UR8+0x34], R2 ;  /* 0x00003402ff007988 */ /* 0x0009e40008000808 */
.L_x_14:
[----:B------:R-:W-:Y:S05]  /*07f0*/  @P3 BRA `(.L_x_16) ;  /* 0x00000000001c3947 */ /* 0x000fea0003800000 */
[----:B-1234-:R-:W1:Y:S02]  /*0800*/  LDS R2, [UR8+0x8] ;  /* 0x00000808ff027984 */ /* 0x01ee640008000800 */
[----:B-1----:R-:W-:-:S05]  /*0810*/  LOP3.LUT R2, R2, 0x780, RZ, 0xb8, !PT ;  /* 0x0000078002027812 */ /* 0x002fca00078eb8ff */
[----:B------:R2:W-:Y:S02]  /*0820*/  STS [UR8+0x8], R2 ;  /* 0x00000802ff007988 */ /* 0x0005e40008000808 */
.L_x_15:
[----:B------:R-:W-:Y:S05]  /*0830*/  @P3 BRA `(.L_x_17) ;  /* 0x0000000000283947 */ /* 0x000fea0003800000 */
[----:B-12---:R-:W1:Y:S02]  /*0840*/  LDS R2, [UR8+0x8] ;  /* 0x00000808ff027984 */ /* 0x006e640008000800 */
[----:B-1----:R-:W-:-:S05]  /*0850*/  LOP3.LUT R2, R2, 0x1800, RZ, 0xb8, !PT ;  /* 0x0000180002027812 */ /* 0x002fca00078eb8ff */
[----:B------:R5:W-:Y:S02]  /*0860*/  STS [UR8+0x8], R2 ;  /* 0x00000802ff007988 */ /* 0x000be40008000808 */
.L_x_16:
[----:B------:R-:W-:Y:S05]  /*0870*/  @P3 BREAK.RELIABLE B0 ;  /* 0x0000000000003942 */ /* 0x000fea0003800100 */
[----:B------:R-:W-:Y:S05]  /*0880*/  @P3 BRA `(.L_x_18) ;  /* 0x0000000000243947 */ /* 0x000fea0003800000 */
[----:B-1-3--:R-:W1:Y:S01]  /*0890*/  LDS R3, [UR8+0x8] ;  /* 0x00000808ff037984 */ /* 0x00ae620008000800 */
[----:B--2-45:R-:W-:-:S05]  /*08a0*/  IMAD.MOV.U32 R2, RZ, RZ, 0x6000 ;  /* 0x00006000ff027424 */ /* 0x034fca00078e00ff */
[----:B-1----:R-:W-:-:S04]  /*08b0*/  LOP3.LUT R2, R3, 0x6000, R2, 0xd8, !PT ;  /* 0x0000600003027812 */ /* 0x002fc800078ed802 */
[----:B------:R-:W-:-:S05]  /*08c0*/  LOP3.LUT R2, R2, 0x400000, RZ, 0xb8, !PT ;  /* 0x0040000002027812 */ /* 0x000fca00078eb8ff */
[----:B------:R3:W-:Y:S02]  /*08d0*/  STS [UR8+0x8], R2 ;  /* 0x00000802ff007988 */ /* 0x0007e40008000808 */
.L_x_17:
[----:B------:R-:W-:Y:S05]  /*08e0*/  BSYNC.RELIABLE B0 ;  /* 0x0000000000007941 */ /* 0x000fea0003800100 */
.L_x_13:
[----:B-123--:R-:W1:Y:S02]  /*08f0*/  @!P3 LDS R2, [UR8+0x8] ;  /* 0x00000808ff02b984 */ /* 0x00ee640008000800 */
[----:B-1----:R-:W-:-:S05]  /*0900*/  @!P3 LOP3.LUT R2, R2, 0x8000, RZ, 0xb8, !PT ;  /* 0x000080000202b812 */ /* 0x002fca00078eb8ff */
[----:B------:R1:W-:Y:S02]  /*0910*/  @!P3 STS [UR8+0x8], R2 ;  /* 0x00000802ff00b988 */ /* 0x0003e40008000808 */
.L_x_18:
[----:B------:R-:W-:Y:S05]  /*0920*/  BSYNC.RECONVERGENT B1 ;  /* 0x0000000000017941 */ /* 0x000fea0003800200 */
.L_x_12:
[----:B------:R-:W-:Y:S05]  /*0930*/  WARPSYNC.ALL ;  /* 0x0000000000007948 */ /* 0x000fea0003800000 */
[----:B------:R-:W-:Y:S01]  /*0940*/  NOP ;  /* 0x0000000000007918 */ /* 0x000fe20000000000 */
[----:B------:R-:W1:Y:S02]  /*0950*/  LDC R7, c[0x0][0x39c] ;  /* 0x0000e700ff077b82 */ /* 0x000e640000000800 */
[----:B-1----:R-:W-:Y:S01]  /*0960*/  VIADD R7, R7, 0xffffffff ;  /* 0xffffffff07077836 */ /* 0x002fe20000000000 */
[----:B------:R-:W-:Y:S06]  /*0970*/  @P0 BRA `(.L_x_19) ;  /* 0x0000000000300947 */ /* 0x000fec0003800000 */
[----:B--2345:R-:W1:Y:S01]  /*0980*/  S2R R2, SR_LANEID ;  /* 0x0000000000027919 */ /* 0x03ce620000000000 */
[----:B------:R-:W-:Y:S05]  /*0990*/  WARPSYNC.ALL ;  /* 0x0000000000007948 */ /* 0x000fea0003800000 */
[----:B------:R-:W-:Y:S01]  /*09a0*/  NOP ;  /* 0x0000000000007918 */ /* 0x000fe20000000000 */
[----:B-1----:R-:W-:-:S05]  /*09b0*/  IMAD.SHL.U32 R8, R2, 0x4, RZ ;  /* 0x0000000402087824 */ /* 0x002fca00078e00ff */
[----:B------:R-:W1:Y:S01]  /*09c0*/  LDS R9, [R8+UR8] ;  /* 0x0000000808097984 */ /* 0x000e620008000800 */
[----:B------:R-:W-:-:S05]  /*09d0*/  IADD3 R2, P1, PT, R8, UR24, RZ ;  /* 0x0000001808027c10 */ /* 0x000fca000ff3e0ff */
[----:B------:R-:W-:-:S05]  /*09e0*/  IMAD.X R3, RZ, RZ, UR25, P1 ;  /* 0x00000019ff037e24 */ /* 0x000fca00088e06ff */
[----:B-1----:R1:W2:Y:S01]  /*09f0*/  ATOMG.E.EXCH.STRONG.GPU PT, RZ, [R2], R9 ;  /* 0x0000000902ff73a8 */ /* 0x0022a200041ee100 */
[----:B------:R-:W-:-:S04]  /*0a00*/  DEPBAR {5,4,3,2,1,0} ;  /* 0x0000003f0000791a */ /* 0x000fc80000000000 */
[----:B------:R-:W3:Y:S02]  /*0a10*/  CCTL.E.C.LDCU.IV.DEEP [UR24] ;  /* 0x0000000018007540 */ /* 0x000ee40009c08000 */
[----:B---3--:R1:W-:Y:S01]  /*0a20*/  UTMACCTL.IV [UR24] ;  /* 0x00000000180079b9 */ /* 0x0083e20008000000 */
[----:B------:R-:W-:Y:S01]  /*0a30*/  NOP ;  /* 0x0000000000007918 */ /* 0x000fe20000000000 */
.L_x_19:
[----:B------:R-:W-:Y:S05]  /*0a40*/  @P0 BRA `(.L_x_20) ;  /* 0x00000000000c0947 */ /* 0x000fea0003800000 */
[----:B------:R0:W-:Y:S01]  /*0a50*/  UTMACMDFLUSH ;  /* 0x00000000000079b7 */ /* 0x0001e20000000000 */
[----:B------:R-:W-:Y:S05]  /*0a60*/  @P0 BRA `(.L_x_20) ;  /* 0x0000000000040947 */ /* 0x000fea0003800000 */
[----:B------:R-:W-:-:S04]  /*0a70*/  DEPBAR.LE SB0, 0x0 ;  /* 0x000080000000791a */ /* 0x000fc80000000000 */
.L_x_20:
[----:B------:R-:W-:Y:S05]  /*0a80*/  WARPSYNC.ALL ;  /* 0x0000000000007948 */ /* 0x000fea0003800000 */
[----:B------:R-:W-:Y:S01]  /*0a90*/  NOP ;  /* 0x0000000000007918 */ /* 0x000fe20000000000 */
[----:B--2---:R-:W-:Y:S06]  /*0aa0*/  BAR.SYNC.DEFER_BLOCKING 0x0 ;  /* 0x0000000000007b1d */ /* 0x004fec0000010000 */
[----:B------:R-:W-:Y:S02]  /*0ab0*/  BSSY.RECONVERGENT B1, `(.L_x_21) ;  /* 0x000000b000017945 */ /* 0x000fe40003800200 */
[----:B------:R-:W-:Y:S06]  /*0ac0*/  BAR.SYNC.DEFER_BLOCKING 0x0 ;  /* 0x0000000000007b1d */ /* 0x000fec0000010000 */
[----:B------:R2:W-:Y:S01]  /*0ad0*/  @!P0 STS [R4], RZ ;  /* 0x000000ff04008388 */ /* 0x0005e20000000800 */
[----:B------:R-:W-:Y:S01]  /*0ae0*/  NOP ;  /* 0x0000000000007918 */ /* 0x000fe20000000000 */
[----:B------:R-:W-:Y:S05]  /*0af0*/  @P3 BRA `(.L_x_22) ;  /* 0x0000000000183947 */ /* 0x000fea0003800000 */
[----:B-1-345:R-:W1:Y:S01]  /*0b00*/  LDS R2, [UR8+0x8] ;  /* 0x00000808ff027984 */ /* 0x03ae620008000800 */
[----:B------:R-:W3:Y:S01]  /*0b10*/  LDC.64 R8, c[0x0][0x388] ;  /* 0x0000e200ff087b82 */ /* 0x000ee20000000a00 */
[----:B------:R-:W-:Y:S02]  /*0b20*/  IMAD.MOV.U32 R3, RZ, RZ, 0x70 ;  /* 0x00000070ff037424 */ /* 0x000fe400078e00ff */
[----:B---3--:R3:W-:Y:S03]  /*0b30*/  STS.64 [UR8], R8 ;  /* 0x00000008ff007988 */ /* 0x0087e60008000a08 */
[----:B-1----:R-:W-:-:S05]  /*0b40*/  LOP3.LUT R2, R2, 0x10, R3, 0xd8, !PT ;  /* 0x0000001002027812 */ /* 0x002fca00078ed803 */
[----:B------:R3:W-:Y:S02]  /*0b50*/  STS [UR8+0x8], R2 ;  /* 0x00000802ff007988 */ /* 0x0007e40008000808 */
.L_x_22:
[----:B-1----:R-:W-:Y:S05]  /*0b60*/  BSYNC.RECONVERGENT B1 ;  /* 0x0000000000017941 */ /* 0x002fea0003800200 */
.L_x_21:
[----:B------:R-:W-:Y:S04]  /*0b70*/  BSSY.RECONVERGENT B1, `(.L_x_23) ;  /* 0x000000a000017945 */ /* 0x000fe80003800200 */
[----:B------:R-:W-:Y:S05]  /*0b80*/  @P3 BRA `(.L_x_24) ;  /* 0x0000000000203947 */ /* 0x000fea0003800000 */
[----:B---345:R-:W1:Y:S01]  /*0b90*/  LDS R2, [UR8+0x34] ;  /* 0x00003408ff027984 */ /* 0x038e620008000800 */
[----:B------:R-:W-:Y:S02]  /*0ba0*/  IMAD.MOV.U32 R9, RZ, RZ, 0x7f000000 ;  /* 0x7f000000ff097424 */ /* 0x000fe400078e00ff */
[----:B------:R-:W-:Y:S01]  /*0bb0*/  @!P3 IMAD.MOV.U32 R8, RZ, RZ, 0x7f ;  /* 0x0000007fff08b424 */ /* 0x000fe200078e00ff */
[----:B------:R-:W3:Y:S02]  /*0bc0*/  @!P3 LDS R3, [UR8+0x38] ;  /* 0x00003808ff03b984 */ /* 0x000ee40008000800 */
[----:B-1----:R-:W-:Y:S02]  /*0bd0*/  LOP3.LUT R2, R2, 0xff000000, R9, 0xb8, !PT ;  /* 0xff00000002027812 */ /* 0x002fe400078eb809 */
[----:B---3--:R-:W-:-:S03]  /*0be0*/  @!P3 LOP3.LUT R3, R3, 0xff, R8, 0xb8, !PT ;  /* 0x000000ff0303b812 */ /* 0x008fc600078eb808 */
[----:B------:R1:W-:Y:S04]  /*0bf0*/  STS [UR8+0x34], R2 ;  /* 0x00003402ff007988 */ /* 0x0003e80008000808 */
[----:B------:R1:W-:Y:S02]  /*0c00*/  @!P3 STS [UR8+0x38], R3 ;  /* 0x00003803ff00b988 */ /* 0x0003e40008000808 */
.L_x_24:
[----:B------:R-:W-:Y:S05]  /*0c10*/  BSYNC.RECONVERGENT B1 ;  /* 0x0000000000017941 */ /* 0x000fea0003800200 */
.L_x_23:
[----:B------:R-:W-:Y:S04]  /*0c20*/  BSSY.RECONVERGENT B1, `(.L_x_25) ;  /* 0x0000004000017945 */ /* 0x000fe80003800200 */
[----:B------:R-:W-:Y:S05]  /*0c30*/  @P3 BRA `(.L_x_26) ;  /* 0x0000000000083947 */ /* 0x000fea0003800000 */
[----:B------:R1:W-:Y:S04]  /*0c40*/  STS [UR8+0x24], R5 ;  /* 0x00002405ff007988 */ /* 0x0003e80008000808 */
[----:B------:R1:W-:Y:S02]  /*0c50*/  STS [UR8+0x20], R7 ;  /* 0x00002007ff007988 */ /* 0x0003e40008000808 */
.L_x_26:
[----:B------:R-:W-:Y:S05]  /*0c60*/  BSYNC.RECONVERGENT B1 ;  /* 0x0000000000017941 */ /* 0x000fea0003800200 */
.L_x_25:
[----:B------:R-:W-:Y:S04]  /*0c70*/  BSSY.RECONVERGENT B2, `(.L_x_27) ;  /* 0x0000025000027945 */ /* 0x000fe80003800200 */
[----:B------:R-:W-:Y:S04]  /*0c80*/  BSSY.RELIABLE B1, `(.L_x_28) ;  /* 0x0000020000017945 */ /* 0x000fe80003800100 */
[----:B------:R-:W-:Y:S05]  /*0c90*/  @P3 BRA `(.L_x_29) ;  /* 0x00000000002c3947 */ /* 0x000fea0003800000 */
[----:B-1-345:R-:W1:Y:S01]  /*0ca0*/  LDS R2, [UR8+0x1c] ;  /* 0x00001c08ff027984 */ /* 0x03ae620008000800 */
[----:B------:R-:W3:Y:S02]  /*0cb0*/  LDC.64 R8, c[0x0][0x3b0] ;  /* 0x0000ec00ff087b82 */ /* 0x000ee40000000a00 */
[--C-:B---3--:R-:W-:Y:S02]  /*0cc0*/  SHF.R.U32.HI R5, RZ, 0x4, R9.reuse ;  /* 0x00000004ff057819 */ /* 0x108fe40000011609 */
[----:B------:R-:W-:-:S05]  /*0cd0*/  SHF.R.U64 R3, R8, 0x4, R9 ;  /* 0x0000000408037819 */ /* 0x000fca0000001209 */
[----:B------:R3:W-:Y:S01]  /*0ce0*/  STS [UR8+0xc], R3 ;  /* 0x00000c03ff007988 */ /* 0x0007e20008000808 */
[----:B-1----:R-:W-:-:S05]  /*0cf0*/  LOP3.LUT R2, R2, 0xf, R5, 0xb8, !PT ;  /* 0x0000000f02027812 */ /* 0x002fca00078eb805 */
[----:B------:R3:W-:Y:S01]  /*0d00*/  STS [UR8+0x1c], R2 ;  /* 0x00001c02ff007988 */ /* 0x0007e20008000808 */
[----:B------:R-:W-:Y:S05]  /*0d10*/  @P3 BRA `(.L_x_30) ;  /* 0x00000000001c3947 */ /* 0x000fea0003800000 */
[----:B---3--:R-:W1:Y:S02]  /*0d20*/  LDS R2, [UR8+0x34] ;  /* 0x00003408ff027984 */ /* 0x008e640008000800 */
[----:B-1----:R-:W-:-:S05]  /*0d30*/  LOP3.LUT R2, R2, 0x7, RZ, 0xb8, !PT ;  /* 0x0000000702027812 */ /* 0x002fca00078eb8ff */
[----:B------:R1:W-:Y:S02]  /*0d40*/  STS [UR8+0x34], R2 ;  /* 0x00003402ff007988 */ /* 0x0003e40008000808 */
.L_x_29:
[----:B------:R-:W-:Y:S05]  /*0d50*/  @P3 BRA `(.L_x_31) ;  /* 0x00000000001c3947 */ /* 0x000fea0003800000 */
[----:B-1-345:R-:W1:Y:S02]  /*0d60*/  LDS R2, [UR8+0x34] ;  /* 0x00003408ff027984 */ /* 0x03ae640008000800 */
[----:B-1----:R-:W-:-:S05]  /*0d70*/  LOP3.LUT R2, R2, 0x38, RZ, 0xb8, !PT ;  /* 0x0000003802027812 */ /* 0x002fca00078eb8ff */
[----:B------:R1:W-:Y:S02]  /*0d80*/  STS [UR8+0x34], R2 ;  /* 0x00003402ff007988 */ /* 0x0003e40008000808 */
.L_x_30:
[----:B------:R-:W-:Y:S05]  /*0d90*/  @P3 BRA `(.L_x_32) ;  /* 0x00000000001c3947 */ /* 0x000fea0003800000 */
[----:B-1-3--:R-:W1:Y:S02]  /*0da0*/  LDS R2, [UR8+0x8] ;  /* 0x00000808ff027984 */ /* 0x00ae640008000800 */
[----:B-1----:R-:W-:-:S05]  /*0db0*/  LOP3.LUT R2, R2, 0x780, RZ, 0xb8, !PT ;  /* 0x0000078002027812 */ /* 0x002fca00078eb8ff */
[----:B------:R1:W-:Y:S02]  /*0dc0*/  STS [UR8+0x8], R2 ;  /* 0x00000802ff007988 */ /* 0x0003e40008000808 */
.L_x_31:
[----:B------:R-:W-:Y:S05]  /*0dd0*/  @P3 BRA `(.L_x_33) ;  /* 0x0000000000283947 */ /* 0x000fea0003800000 */
[----:B-1-345:R-:W1:Y:S02]  /*0de0*/  LDS R2, [UR8+0x8] ;  /* 0x00000808ff027984 */ /* 0x03ae640008000800 */
[----:B-1----:R-:W-:-:S05]  /*0df0*/  LOP3.LUT R2, R2, 0x1800, RZ, 0xb8, !PT ;  /* 0x0000180002027812 */ /* 0x002fca00078eb8ff */
[----:B------:R4:W-:Y:S02]  /*0e00*/  STS [UR8+0x8], R2 ;  /* 0x00000802ff007988 */ /* 0x0009e40008000808 */
.L_x_32:
[----:B------:R-:W-:Y:S05]  /*0e10*/  @P3 BREAK.RELIABLE B1 ;  /* 0x0000000000013942 */ /* 0x000fea0003800100 */
[----:B------:R-:W-:Y:S05]  /*0e20*/  @P3 BRA `(.L_x_34) ;  /* 0x0000000000243947 */ /* 0x000fea0003800000 */
[----:B-1-34-:R-:W1:Y:S01]  /*0e30*/  LDS R2, [UR8+0x8] ;  /* 0x00000808ff027984 */ /* 0x01ae620008000800 */
[----:B------:R-:W-:-:S05]  /*0e40*/  IMAD.MOV.U32 R3, RZ, RZ, 0x6000 ;  /* 0x00006000ff037424 */ /* 0x000fca00078e00ff */
[----:B-1----:R-:W-:-:S04]  /*0e50*/  LOP3.LUT R2, R2, 0x6000, R3, 0xd8, !PT ;  /* 0x0000600002027812 */ /* 0x002fc800078ed803 */
[----:B------:R-:W-:-:S05]  /*0e60*/  LOP3.LUT R2, R2, 0x400000, RZ, 0xb8, !PT ;  /* 0x0040000002027812 */ /* 0x000fca00078eb8ff */
[----:B------:R1:W-:Y:S02]  /*0e70*/  STS [UR8+0x8], R2 ;  /* 0x00000802ff007988 */ /* 0x0003e40008000808 */
.L_x_33:
[----:B------:R-:W-:Y:S05]  /*0e80*/  BSYNC.RELIABLE B1 ;  /* 0x0000000000017941 */ /* 0x000fea0003800100 */
.L_x_28:
[----:B-1-345:R-:W1:Y:S02]  /*0e90*/  @!P3 LDS R2, [UR8+0x8] ;  /* 0x00000808ff02b984 */ /* 0x03ae640008000800 */
[----:B-1----:R-:W-:-:S05]  /*0ea0*/  @!P3 LOP3.LUT R2, R2, 0x8000, RZ, 0xb8, !PT ;  /* 0x000080000202b812 */ /* 0x002fca00078eb8ff */
[----:B------:R5:W-:Y:S02]  /*0eb0*/  @!P3 STS [UR8+0x8], R2 ;  /* 0x00000802ff00b988 */ /* 0x000be40008000808 */
.L_x_34:
[----:B------:R-:W-:Y:S05]  /*0ec0*/  BSYNC.RECONVERGENT B2 ;  /* 0x0000000000027941 */ /* 0x000fea0003800200 */
.L_x_27:
[----:B------:R-:W-:Y:S05]  /*0ed0*/  WARPSYNC.ALL ;  /* 0x0000000000007948 */ /* 0x000fea0003800000 */
[----:B------:R-:W-:Y:S01]  /*0ee0*/  NOP ;  /* 0x0000000000007918 */ /* 0x000fe20000000000 */
[----:B------:R-:W-:-:S04]  /*0ef0*/  UIADD3 UR5, UPT, UPT, UR4, 0x80, URZ ;  /* 0x0000008004057890 */ /* 0x000fc8000fffe0ff */
[----:B------:R-:W-:-:S04]  /*0f00*/  UIADD3 UR26, UP0, UPT, UR5, UR20, URZ ;  /* 0x00000014051a7290 */ /* 0x000fc8000ff1e0ff */
[----:B------:R-:W-:Y:S01]  /*0f10*/  ULEA.HI.X.SX32 UR27, UR5, UR21, 0x1, UP0 ;  /* 0x00000015051b7291 */ /* 0x000fe200080f0eff */
[----:B------:R-:W-:Y:S11]  /*0f20*/  @P0 BRA `(.L_x_35) ;  /* 0x0000000000300947 */ /* 0x000ff60003800000 */
[----:B-1-345:R-:W1:Y:S01]  /*0f30*/  S2R R2, SR_LANEID ;  /* 0x0000000000027919 */ /* 0x03ae620000000000 */
[----:B------:R-:W-:Y:S05]  /*0f40*/  WARPSYNC.ALL ;  /* 0x0000000000007948 */ /* 0x000fea0003800000 */
[----:B------:R-:W-:Y:S01]  /*0f50*/  NOP ;  /* 0x0000000000007918 */ /* 0x000fe20000000000 */
[----:B-1----:R-:W-:-:S05]  /*0f60*/  IMAD.SHL.U32 R8, R2, 0x4, RZ ;  /* 0x0000000402087824 */ /* 0x002fca00078e00ff */
[----:B------:R-:W1:Y:S01]  /*0f70*/  LDS R5, [R8+UR8] ;  /* 0x0000000808057984 */ /* 0x000e620008000800 */
[----:B------:R-:W-:-:S05]  /*0f80*/  IADD3 R2, P1, PT, R8, UR26, RZ ;  /* 0x0000001a08027c10 */ /* 0x000fca000ff3e0ff */
[----:B------:R-:W-:-:S05]  /*0f90*/  IMAD.X R3, RZ, RZ, UR27, P1 ;  /* 0x0000001bff037e24 */ /* 0x000fca00088e06ff */
[----:B-1----:R1:W3:Y:S01]  /*0fa0*/  ATOMG.E.EXCH.STRONG.GPU PT, RZ, [R2], R5 ;  /* 0x0000000502ff73a8 */ /* 0x0022e200041ee100 */
[----:B------:R-:W-:-:S04]  /*0fb0*/  DEPBAR {5,4,3,2,1,0} ;  /* 0x0000003f0000791a */ /* 0x000fc80000000000 */
[----:B------:R-:W4:Y:S02]  /*0fc0*/  CCTL.E.C.LDCU.IV.DEEP [UR26] ;  /* 0x000000001a007540 */ /* 0x000f240009c08000 */
[----:B----4-:R1:W-:Y:S01]  /*0fd0*/  UTMACCTL.IV [UR26] ;  /* 0x000000001a0079b9 */ /* 0x0103e20008000000 */
[----:B------:R-:W-:Y:S01]  /*0fe0*/  NOP ;  /* 0x0000000000007918 */ /* 0x000fe20000000000 */
.L_x_35:
[----:B------:R-:W-:Y:S05]  /*0ff0*/  @P0 BRA `(.L_x_36) ;  /* 0x00000000000c0947 */ /* 0x000fea0003800000 */
[----:B------:R0:W-:Y:S01]  /*1000*/  UTMACMDFLUSH ;  /* 0x00000000000079b7 */ /* 0x0001e20000000000 */
[----:B------:R-:W-:Y:S05]  /*1010*/  @P0 BRA `(.L_x_36) ;  /* 0x0000000000040947 */ /* 0x000fea0003800000 */
[----:B------:R-:W-:-:S04]  /*1020*/  DEPBAR.LE SB0, 0x0 ;  /* 0x000080000000791a */ /* 0x000fc80000000000 */
.L_x_36:
[----:B------:R-:W-:Y:S05]  /*1030*/  WARPSYNC.ALL ;  /* 0x0000000000007948 */ /* 0x000fea0003800000 */
[----:B------:R-:W-:Y:S01]  /*1040*/  NOP ;  /* 0x0000000000007918 */ /* 0x000fe20000000000 */
[----:B---3--:R-:W-:Y:S06]  /*1050*/  BAR.SYNC.DEFER_BLOCKING 0x0 ;  /* 0x0000000000007b1d */ /* 0x008fec0000010000 */
[----:B------:R-:W-:Y:S02]  /*1060*/  BSSY.RECONVERGENT B2, `(.L_x_37) ;  /* 0x000000b000027945 */ /* 0x000fe40003800200 */
[----:B------:R-:W-:Y:S06]  /*1070*/  BAR.SYNC.DEFER_BLOCKING 0x0 ;  /* 0x0000000000007b1d */ /* 0x000fec0000010000 */
[----:B------:R3:W-:Y:S01]  /*1080*/  @!P0 STS [R4], RZ ;  /* 0x000000ff04008388 */ /* 0x0007e20000000800 */
[----:B------:R-:W-:Y:S01]  /*1090*/  NOP ;  /* 0x0000000000007918 */ /* 0x000fe20000000000 */
[----:B------:R-:W-:Y:S05]  /*10a0*/  @P3 BRA `(.L_x_38) ;  /* 0x0000000000183947 */ /* 0x000fea0003800000 */
[----:B-1--45:R-:W1:Y:S01]  /*10b0*/  LDS R2, [UR8+0x8] ;  /* 0x00000808ff027984 */ /* 0x032e620008000800 */
[----:B--23--:R-:W2:Y:S01]  /*10c0*/  LDC.64 R4, c[0x0][0x390] ;  /* 0x0000e400ff047b82 */ /* 0x00cea20000000a00 */
[----:B------:R-:W-:Y:S02]  /*10d0*/  IMAD.MOV.U32 R3, RZ, RZ, 0x70 ;  /* 0x00000070ff037424 */ /* 0x000fe400078e00ff */
[----:B--2---:R2:W-:Y:S03]  /*10e0*/  STS.64 [UR8], R4 ;  /* 0x00000004ff007988 */ /* 0x0045e60008000a08 */
[----:B-1----:R-:W-:-:S05]  /*10f0*/  LOP3.LUT R2, R2, 0x10, R3, 0xd8, !PT ;  /* 0x0000001002027812 */ /* 0x002fca00078ed803 */
[----:B------:R2:W-:Y:S02]  /*1100*/  STS [UR8+0x8], R2 ;  /* 0x00000802ff007988 */ /* 0x0005e40008000808 */
.L_x_38:
[----:B-1----:R-:W-:Y:S05]  /*1110*/  BSYNC.RECONVERGENT B2 ;  /* 0x0000000000027941 */ /* 0x002fea0003800200 */
.L_x_37:
[----:B------:R-:W-:Y:S04]  /*1120*/  BSSY.RECONVERGENT B3, `(.L_x_39) ;  /* 0x0000033000037945 */ /* 0x000fe80003800200 */
[----:B------:R-:W-:Y:S04]  /*1130*/  BSSY.RELIABLE B2, `(.L_x_40) ;  /* 0x000002e000027945 */ /* 0x000fe80003800100 */
[----:B------:R-:W-:Y:S05]  /*1140*/  @P3 BRA `(.L_x_41) ;  /* 0x0000000000243947 */ /* 0x000fea0003800000 */
[----:B--2-45:R-:W1:Y:S01]  /*1150*/  LDS R2, [UR8+0x34] ;  /* 0x00003408ff027984 */ /* 0x034e620008000800 */
[----:B------:R-:W-:-:S05]  /*1160*/  IMAD.MOV.U32 R3, RZ, RZ, 0x7f000000 ;  /* 0x7f000000ff037424 */ /* 0x000fca00078e00ff */
[----:B-1----:R-:W-:-:S05]  /*1170*/  LOP3.LUT R2, R2, 0xff000000, R3, 0xb8, !PT ;  /* 0xff00000002027812 */ /* 0x002fca00078eb803 */
[----:B------:R1:W-:Y:S01]  /*1180*/  STS [UR8+0x34], R2 ;  /* 0x00003402ff007988 */ /* 0x0003e20008000808 */
[----:B------:R-:W-:Y:S05]  /*1190*/  @P3 BRA `(.L_x_42) ;  /* 0x0000000000183947 */ /* 0x000fea0003800000 */
[----:B-1----:R-:W1:Y:S01]  /*11a0*/  LDS R2, [UR8+0x38] ;  /* 0x00003808ff027984 */ /* 0x002e620008000800 */
[----:B------:R-:W-:-:S05]  /*11b0*/  IMAD.MOV.U32 R3, RZ, RZ, 0x7f ;  /* 0x0000007fff037424 */ /* 0x000fca00078e00ff */
[----:B-1----:R-:W-:-:S05]  /*11c0*/  LOP3.LUT R2, R2, 0xff, R3, 0xb8, !PT ;  /* 0x000000ff02027812 */ /* 0x002fca00078eb803 */
[----:B------:R1:W-:Y:S02]  /*11d0*/  STS [UR8+0x38], R2 ;  /* 0x00003802ff007988 */ /* 0x0003e40008000808 */
.L_x_41:
[----:B------:R-:W-:Y:S05]  /*11e0*/  @P3 BRA `(.L_x_43) ;  /* 0x00000000000c3947 */ /* 0x000fea0003800000 */
[----:B------:R1:W-:Y:S02]  /*11f0*/  STS [UR8+0x20], R7 ;  /* 0x00002007ff007988 */ /* 0x0003e40008000808 */
.L_x_42:
[----:B------:R-:W-:Y:S05]  /*1200*/  @P3 BRA `(.L_x_44) ;  /* 0x0000000000243947 */ /* 0x000fea0003800000 */
[----:B------:R1:W-:Y:S02]  /*1210*/  STS [UR8+0x24], R6 ;  /* 0x00002406ff007988 */ /* 0x0003e40008000808 */
.L_x_43:
[----:B------:R-:W-:Y:S05]  /*1220*/  @P3 BRA `(.L_x_45) ;  /* 0x00000000002c3947 */ /* 0x000fea0003800000 */
[----:B-12-45:R-:W1:Y:S01]  /*1230*/  LDS R2, [UR8+0x1c] ;  /* 0x00001c08ff027984 */ /* 0x036e620008000800 */
[----:B------:R-:W2:Y:S02]  /*1240*/  LDC.64 R6, c[0x0][0x3b8] ;  /* 0x0000ee00ff067b82 */ /* 0x000ea40000000a00 */
[--C-:B--2---:R-:W-:Y:S02]  /*1250*/  SHF.R.U32.HI R5, RZ, 0x4, R7.reuse ;  /* 0x00000004ff057819 */ /* 0x104fe40000011607 */
[----:B------:R-:W-:-:S05]  /*1260*/  SHF.R.U64 R3, R6, 0x4, R7 ;  /* 0x0000000406037819 */ /* 0x000fca0000001207 */
[----:B------:R2:W-:Y:S01]  /*1270*/  STS [UR8+0xc], R3 ;  /* 0x00000c03ff007988 */ /* 0x0005e20008000808 */
[----:B-1----:R-:W-:-:S05]  /*1280*/  LOP3.LUT R2, R2, 0xf, R5, 0xb8, !PT ;  /* 0x0000000f02027812 */ /* 0x002fca00078eb805 */
[----:B------:R2:W-:Y:S02]  /*1290*/  STS [UR8+0x1c], R2 ;  /* 0x00001c02ff007988 */ /* 0x0005e40008000808 */
.L_x_44:
[----:B------:R-:W-:Y:S05]  /*12a0*/  @P3 BRA `(.L_x_46) ;  /* 0x00000000001c3947 */ /* 0x000fea0003800000 */
[----:B-12-45:R-:W1:Y:S02]  /*12b0*/  LDS R2, [UR8+0x34] ;  /* 0x00003408ff027984 */ /* 0x036e640008000800 */
[----:B-1----:R-:W-:-:S05]  /*12c0*/  LOP3.LUT R2, R2, 0x7, RZ, 0xb8, !PT ;  /* 0x0000000702027812 */ /* 0x002fca00078eb8ff */
[----:B------:R1:W-:Y:S02]  /*12d0*/  STS [UR8+0x34], R2 ;  /* 0x00003402ff007988 */ /* 0x0003e40008000808 */
.L_x_45:
[----:B------:R-:W-:Y:S05]  /*12e0*/  @P3 BRA `(.L_x_47) ;  /* 0x00000000001c3947 */ /* 0x000fea0003800000 */
[----:B-12-45:R-:W1:Y:S02]  /*12f0*/  LDS R2, [UR8+0x34] ;  /* 0x00003408ff027984 */ /* 0x036e640008000800 */
[----:B-1----:R-:W-:-:S05]  /*1300*/  LOP3.LUT R2, R2, 0x38, RZ, 0xb8, !PT ;  /* 0x0000003802027812 */ /* 0x002fca00078eb8ff */
[----:B------:R1:W-:Y:S02]  /*1310*/  STS [UR8+0x34], R2 ;  /* 0x00003402ff007988 */ /* 0x0003e40008000808 */
.L_x_46:
[----:B------:R-:W-:Y:S05]  /*1320*/  @P3 BRA `(.L_x_48) ;  /* 0x00000000001c3947 */ /* 0x000fea0003800000 */
[----:B-12-45:R-:W1:Y:S02]  /*1330*/  LDS R2, [UR8+0x8] ;  /* 0x00000808ff027984 */ /* 0x036e640008000800 */
[----:B-1----:R-:W-:-:S05]  /*1340*/  LOP3.LUT R2, R2, 0x780, RZ, 0xb8, !PT ;  /* 0x0000078002027812 */ /* 0x002fca00078eb8ff */
[----:B------:R1:W-:Y:S02]  /*1350*/  STS [UR8+0x8], R2 ;  /* 0x00000802ff007988 */ /* 0x0003e40008000808 */
.L_x_47:
[----:B------:R-:W-:Y:S05]  /*1360*/  @P3 BRA `(.L_x_49) ;  /* 0x0000000000283947 */ /* 0x000fea0003800000 */
[----:B-12-45:R-:W1:Y:S02]  /*1370*/  LDS R2, [UR8+0x8] ;  /* 0x00000808ff027984 */ /* 0x036e640008000800 */
[----:B-1----:R-:W-:-:S05]  /*1380*/  LOP3.LUT R2, R2, 0x1800, RZ, 0xb8, !PT ;  /* 0x0000180002027812 */ /* 0x002fca00078eb8ff */
[----:B------:R1:W-:Y:S02]  /*1390*/  STS [UR8+0x8], R2 ;  /* 0x00000802ff007988 */ /* 0x0003e40008000808 */
.L_x_48:
[----:B------:R-:W-:Y:S05]  /*13a0*/  @P3 BREAK.RELIABLE B2 ;  /* 0x0000000000023942 */ /* 0x000fea0003800100 */
[----:B------:R-:W-:Y:S05]  /*13b0*/  @P3 BRA `(.L_x_50) ;  /* 0x0000000000243947 */ /* 0x000fea0003800000 */
[----:B-12-45:R-:W1:Y:S01]  /*13c0*/  LDS R2, [UR8+0x8] ;  /* 0x00000808ff027984 */ /* 0x036e620008000800 */
[----:B------:R-:W-:-:S05]  /*13d0*/  IMAD.MOV.U32 R3, RZ, RZ, 0x6000 ;  /* 0x00006000ff037424 */ /* 0x000fca00078e00ff */
[----:B-1----:R-:W-:-:S04]  /*13e0*/  LOP3.LUT R2, R2, 0x6000, R3, 0xd8, !PT ;  /* 0x0000600002027812 */ /* 0x002fc800078ed803 */
[----:B------:R-:W-:-:S05]  /*13f0*/  LOP3.LUT R2, R2, 0x400000, RZ, 0xb8, !PT ;  /* 0x0040000002027812 */ /* 0x000fca00078eb8ff */
[----:B------:R1:W-:Y:S02]  /*1400*/  STS [UR8+0x8], R2 ;  /* 0x00000802ff007988 */ /* 0x0003e40008000808 */
.L_x_49:
[----:B------:R-:W-:Y:S05]  /*1410*/  BSYNC.RELIABLE B2 ;  /* 0x0000000000027941 */ /* 0x000fea0003800100 */
.L_x_40:
[----:B-12-45:R-:W1:Y:S02]  /*1420*/  @!P3 LDS R2, [UR8+0x8] ;  /* 0x00000808ff02b984 */ /* 0x036e640008000800 */
[----:B-1----:R-:W-:-:S05]  /*1430*/  @!P3 LOP3.LUT R2, R2, 0x8000, RZ, 0xb8, !PT ;  /* 0x000080000202b812 */ /* 0x002fca00078eb8ff */
[----:B------:R1:W-:Y:S02]  /*1440*/  @!P3 STS [UR8+0x8], R2 ;  /* 0x00000802ff00b988 */ /* 0x0003e40008000808 */
.L_x_50:
[----:B------:R-:W-:Y:S05]  /*1450*/  BSYNC.RECONVERGENT B3 ;  /* 0x0000000000037941 */ /* 0x000fea0003800200 */
.L_x_39:
        /* <DEDUP_REMOVED lines=9> */
[----:B-1-3--:R-:W-:-:S05]  /*14f0*/  IMAD.SHL.U32 R4, R2, 0x4, RZ ;  /* 0x0000000402047824 */ /* 0x00afca00078e00ff */
        /* <DEDUP_REMOVED lines=8> */
.L_x_51:
[----:B------:R-:W-:Y:S05]  /*1580*/  @P0 BRA `(.L_x_52) ;  /* 0x00000000000c0947 */ /* 0x000fea0003800000 */
[----:B------:R0:W-:Y:S01]  /*1590*/  UTMACMDFLUSH ;  /* 0x00000000000079b7 */ /* 0x0001e20000000000 */
[----:B------:R-:W-:Y:S05]  /*15a0*/  @P0 BRA `(.L_x_52) ;  /* 0x0000000000040947 */ /* 0x000fea0003800000 */
[----:B------:R-:W-:-:S04]  /*15b0*/  DEPBAR.LE SB0, 0x0 ;  /* 0x000080000000791a */ /* 0x000fc80000000000 */
.L_x_52:
[----:B------:R-:W-:Y:S05]  /*15c0*/  WARPSYNC.ALL ;  /* 0x0000000000007948 */ /* 0x000fea0003800000 */
[----:B------:R-:W-:Y:S01]  /*15d0*/  NOP ;  /* 0x0000000000007918 */ /* 0x000fe20000000000 */
[----:B--2---:R-:W-:Y:S01]  /*15e0*/  BAR.SYNC.DEFER_BLOCKING 0x0 ;  /* 0x0000000000007b1d */ /* 0x004fe20000010000 */
[----:B-1--45:R-:W-:Y:S01]  /*15f0*/  SHF.R.U32.HI R2, RZ, 0x5, R0 ;  /* 0x00000005ff027819 */ /* 0x032fe20000011600 */
[----:B------:R-:W-:-:S03]  /*1600*/  UIADD3 UR12, UPT, UPT, UR8, 0x20020, URZ ;  /* 0x00020020080c7890 */ /* 0x000fc6000fffe0ff */
[----:B------:R-:W-:Y:S01]  /*1610*/  R2UR UR22, R2 ;  /* 0x00000000021672ca */ /* 0x000fe200000e0000 */
[----:B------:R-:W-:Y:S01]  /*1620*/  VOTEU.ALL UP0, P3 ;  /* 0x0000000000ff7886 */ /* 0x000fe20001800000 */
[----:B------:R-:W-:Y:S01]  /*1630*/  UMOV UR4, 0x1 ;  /* 0x0000000100047882 */ /* 0x000fe20000000000 */
[----:B------:R-:W-:Y:S01]  /*1640*/  VOTEU.ALL UP1, P3 ;  /* 0x0000000000ff7886 */ /* 0x000fe20001820000 */
[----:B------:R-:W-:Y:S02]  /*1650*/  BSSY.RECONVERGENT B3, `(.L_x_53) ;  /* 0x0000018000037945 */ /* 0x000fe40003800200 */
[----:B------:R-:W-:-:S04]  /*1660*/  @!UP0 UIADD3 UR10, UPT, UPT, -UR4, 0x100000, URZ ;  /* 0x00100000040a8890 */ /* 0x000fc8000fffe1ff */
[----:B------:R-:W-:Y:S02]  /*1670*/  @!UP0 USHF.L.U32 UR11, UR10, 0xb, URZ ;  /* 0x0000000b0a0b8899 */ /* 0x000fe400080006ff */
[----:B------:R-:W-:Y:S02]  /*1680*/  @!UP0 USHF.L.U32 UR10, UR10, 0x1, URZ ;  /* 0x000000010a0a8899 */ /* 0x000fe400080006ff */
[----:B------:R-:W-:-:S04]  /*1690*/  @!UP0 UIADD3 UR4, UPT, UPT, -UR4, 0x100000, URZ ;  /* 0x0010000004048890 */ /* 0x000fc8000fffe1ff */
[----:B------:R-:W-:Y:S02]  /*16a0*/  @!UP0 USHF.L.U32 UR5, UR4, 0xb, URZ ;  /* 0x0000000b04058899 */ /* 0x000fe400080006ff */
[----:B------:R-:W-:Y:S01]  /*16b0*/  @!UP0 USHF.L.U32 UR4, UR4, 0x1, URZ ;  /* 0x0000000104048899 */ /* 0x000fe200080006ff */
[----:B------:R-:W-:Y:S01]  /*16c0*/  VOTEU.ALL UP0, P3 ;  /* 0x0000000000ff7886 */ /* 0x000fe20001800000 */
[----:B------:R-:W1:Y:S04]  /*16d0*/  FENCE.VIEW.ASYNC.S ;  /* 0x00000000000073c6 */ /* 0x000e680000000000 */
[----:B-1----:R1:W2:Y:S06]  /*16e0*/  @!UP0 SYNCS.EXCH.64 URZ, [UR8+0x20000], UR10 ;  /* 0x0200000a08ff85b2 */ /* 0x0022ac0008000100 */
[----:B------:R1:W2:Y:S02]  /*16f0*/  @!UP1 SYNCS.EXCH.64 URZ, [UR8+0x20020], UR4 ;  /* 0x0200200408ff95b2 */ /* 0x0002a40008000100 */
[----:B--2---:R-:W-:Y:S06]  /*1700*/  BAR.SYNC.DEFER_BLOCKING 0x0 ;  /* 0x0000000000007b1d */ /* 0x004fec0000010000 */
[----:B------:R-:W-:Y:S05]  /*1710*/  @P3 BRA `(.L_x_54) ;  /* 0x00000000002c3947 */ /* 0x000fea0003800000 */
[----:B-1----:R-:W-:Y:S02]  /*1720*/  UMOV UR4, 0x1 ;  /* 0x0000000100047882 */ /* 0x002fe40000000000 */
[----:B------:R-:W-:-:S04]  /*1730*/  UIADD3 UR10, UPT, UPT, -UR4, 0x100000, URZ ;  /* 0x00100000040a7890 */ /* 0x000fc8000fffe1ff */
[----:B------:R-:W-:Y:S02]  /*1740*/  USHF.L.U32 UR11, UR10, 0xb, URZ ;  /* 0x0000000b0a0b7899 */ /* 0x000fe400080006ff */
[----:B------:R-:W-:Y:S02]  /*1750*/  USHF.L.U32 UR10, UR10, 0x1, URZ ;  /* 0x000000010a0a7899 */ /* 0x000fe400080006ff */
[----:B------:R-:W-:-:S04]  /*1760*/  UIADD3 UR4, UPT, UPT, -UR4, 0x100000, URZ ;  /* 0x0010000004047890 */ /* 0x000fc8000fffe1ff */
[----:B------:R-:W-:Y:S02]  /*1770*/  USHF.L.U32 UR5, UR4, 0xb, URZ ;  /* 0x0000000b04057899 */ /* 0x000fe400080006ff */
[----:B------:R-:W-:Y:S01]  /*1780*/  USHF.L.U32 UR4, UR4, 0x1, URZ ;  /* 0x0000000104047899 */ /* 0x000fe200080006ff */
[----:B------:R-:W1:Y:S03]  /*1790*/  FENCE.VIEW.ASYNC.S ;  /* 0x00000000000073c6 */ /* 0x000e660000000000 */
[----:B-1----:R2:W4:Y:S08]  /*17a0*/  SYNCS.EXCH.64 URZ, [UR8+0x20008], UR10 ;  /* 0x0200080a08ff75b2 */ /* 0x0025300008000100 */
[----:B------:R2:W5:Y:S02]  /*17b0*/  SYNCS.EXCH.64 URZ, [UR8+0x20028], UR4 ;  /* 0x0200280408ff75b2 */ /* 0x0005640008000100 */
[----:B--2---:R-:W-:Y:S01]  /*17c0*/  NOP ;  /* 0x0000000000007918 */ /* 0x004fe20000000000 */
.L_x_54:
[----:B-1----:R-:W-:Y:S05]  /*17d0*/  BSYNC.RECONVERGENT B3 ;  /* 0x0000000000037941 */ /* 0x002fea0003800200 */
.L_x_53:
[----:B----45:R-:W-:Y:S06]  /*17e0*/  BAR.SYNC.DEFER_BLOCKING 0x0 ;  /* 0x0000000000007b1d */ /* 0x030fec0000010000 */
[----:B------:R-:W-:Y:S04]  /*17f0*/  BSSY.RECONVERGENT B3, `(.L_x_55) ;  /* 0x000000d000037945 */ /* 0x000fe80003800200 */
[----:B------:R-:W-:Y:S05]  /*1800*/  @P3 BRA `(.L_x_56) ;  /* 0x00000000002c3947 */ /* 0x000fea0003800000 */
[----:B------:R-:W-:Y:S02]  /*1810*/  UMOV UR4, 0x1 ;  /* 0x0000000100047882 */ /* 0x000fe40000000000 */
[----:B------:R-:W-:-:S04]  /*1820*/  UIADD3 UR10, UPT, UPT, -UR4, 0x100000, URZ ;  /* 0x00100000040a7890 */ /* 0x000fc8000fffe1ff */
[----:B------:R-:W-:Y:S02]  /*1830*/  USHF.L.U32 UR11, UR10, 0xb, URZ ;  /* 0x0000000b0a0b7899 */ /* 0x000fe400080006ff */
[----:B------:R-:W-:Y:S02]  /*1840*/  USHF.L.U32 UR10, UR10, 0x1, URZ ;  /* 0x000000010a0a7899 */ /* 0x000fe400080006ff */
[----:B------:R-:W-:-:S04]  /*1850*/  UIADD3 UR4, UPT, UPT, -UR4, 0x100000, URZ ;  /* 0x0010000004047890 */ /* 0x000fc8000fffe1ff */
[----:B------:R-:W-:Y:S02]  /*1860*/  USHF.L.U32 UR5, UR4, 0xb, URZ ;  /* 0x0000000b04057899 */ /* 0x000fe400080006ff */
[----:B------:R-:W-:Y:S01]  /*1870*/  USHF.L.U32 UR4, UR4, 0x1, URZ ;  /* 0x0000000104047899 */ /* 0x000fe200080006ff */
[----:B------:R-:W1:Y:S03]  /*1880*/  FENCE.VIEW.ASYNC.S ;  /* 0x00000000000073c6 */ /* 0x000e660000000000 */
[----:B-1----:R1:W2:Y:S08]  /*1890*/  SYNCS.EXCH.64 URZ, [UR8+0x20010], UR10 ;  /* 0x0200100a08ff75b2 */ /* 0x0022b00008000100 */
[----:B------:R1:W4:Y:S01]  /*18a0*/  SYNCS.EXCH.64 URZ, [UR8+0x20030], UR4 ;  /* 0x0200300408ff75b2 */ /* 0x0003220008000100 */
[----:B------:R-:W-:Y:S01]  /*18b0*/  NOP ;  /* 0x0000000000007918 */ /* 0x000fe20000000000 */
.L_x_56:
[----:B-1----:R-:W-:Y:S05]  /*18c0*/  BSYNC.RECONVERGENT B3 ;  /* 0x0000000000037941 */ /* 0x002fea0003800200 */
.L_x_55:
[----:B--2-4-:R-:W-:Y:S01]  /*18d0*/  BAR.SYNC.DEFER_BLOCKING 0x0 ;  /* 0x0000000000007b1d */ /* 0x014fe20000010000 */
[----:B------:R-:W-:Y:S01]  /*18e0*/  USHF.L.U32 UR15, UR7, 0x7, URZ ;  /* 0x00000007070f7899 */ /* 0x000fe200080006ff */
[----:B------:R-:W-:Y:S01]  /*18f0*/  ISETP.GE.AND P0, PT, R10, 0x1, PT ;  /* 0x000000010a00780c */ /* 0x000fe20003f06270 */
[----:B------:R-:W-:-:S03]  /*1900*/  USHF.L.U32 UR18, UR9, 0x7, URZ ;  /* 0x0000000709127899 */ /* 0x000fc600080006ff */
        /* <DEDUP_REMOVED lines=13> */
.L_x_58:
[----:B-1----:R-:W-:Y:S05]  /*19e0*/  BSYNC.RECONVERGENT B3 ;  /* 0x0000000000037941 */ /* 0x002fea0003800200 */
.L_x_57:
[----:B------:R-:W-:Y:S05]  /*19f0*/  @!P0 BRA `(.L_x_59) ;  /* 0x0000000800708947 */ /* 0x000fea0003800000 */
[----:B--2-4-:R-:W-:Y:S01]  /*1a00*/  BAR.SYNC.DEFER_BLOCKING 0x0 ;  /* 0x0000000000007b1d */ /* 0x014fe20000010000 */
[----:B------:R-:W-:Y:S01]  /*1a10*/  @!P3 IMAD.MOV.U32 R2, RZ, RZ, 0x8000 ;  /* 0x00008000ff02b424 */ /* 0x000fe200078e00ff */
[----:B------:R-:W-:Y:S02]  /*1a20*/  ELECT P1, URZ, PT ;  /* 0x0000000000ff782f */ /* 0x000fe40003820000 */
[----:B------:R-:W-:Y:S02]  /*1a30*/  ELECT P0, URZ, PT ;  /* 0x0000000000ff782f */ /* 0x000fe40003800000 */
[C---:B------:R-:W-:Y:S01]  /*1a40*/  ISETP.LT.U32.AND P1, PT, R132.reuse, 0x20, P1 ;  /* 0x000000208400780c */ /* 0x040fe20000f21070 */
[----:B------:R-:W-:Y:S01]  /*1a50*/  UMOV UR11, UR15 ;  /* 0x0000000f000b7c82 */ /* 0x000fe20008000000 */
[----:B------:R-:W-:Y:S01]  /*1a60*/  ISETP.LT.U32.AND P0, PT, R132, 0x20, P0 ;  /* 0x000000208400780c */ /* 0x000fe20000701070 */
[----:B------:R-:W-:-:S10]  /*1a70*/  UIADD3 UR16, UPT, UPT, UR8, 0x10000, URZ ;  /* 0x0001000008107890 */ /* 0x000fd4000fffe0ff */
[----:B------:R-:W-:Y:S01]  /*1a80*/  VOTEU.ANY UP0, P1 ;  /* 0x0000000000ff7886 */ /* 0x000fe20000800100 */
[----:B------:R-:W-:Y:S01]  /*1a90*/  VOTEU.ANY UP2, P1 ;  /* 0x0000000000ff7886 */ /* 0x000fe20000840100 */
[----:B------:R-:W-:Y:S01]  /*1aa0*/  VOTEU.ANY UP1, P0 ;  /* 0x0000000000ff7886 */ /* 0x000fe20000020100 */
[----:B------:R-:W-:Y:S01]  /*1ab0*/  VOTEU.ANY UP3, P0 ;  /* 0x0000000000ff7886 */ /* 0x000fe20000060100 */
[----:B------:R1:W-:Y:S01]  /*1ac0*/  @!P3 SYNCS.ARRIVE.TRANS64 RZ, [UR8+0x20000], R2 ;  /* 0x02000002ffffb9a7 */ /* 0x0003e20008000008 */
[----:B------:R2:W-:Y:S06]  /*1ad0*/  MEMBAR.ALL.CTA ;  /* 0x0000000000007992 */ /* 0x0005ec0000008000 */
[----:B--2---:R-:W2:Y:S01]  /*1ae0*/  FENCE.VIEW.ASYNC.S ;  /* 0x00000000000073c6 */ /* 0x004ea20000000000 */
[----:B------:R-:W-:Y:S01]  /*1af0*/  @UP0 UIADD3 UR9, UPT, UPT, UR8, 0x20000, URZ ;  /* 0x0002000008090890 */ /* 0x000fe2000fffe0ff */
[----:B------:R-:W-:Y:S01]  /*1b00*/  @UP0 UMOV UR10, URZ ;  /* 0x000000ff000a0c82 */ /* 0x000fe20008000000 */
[----:B------:R-:W-:Y:S01]  /*1b10*/  @UP1 UIADD3 UR17, UPT, UPT, UR8, 0x20000, URZ ;  /* 0x0002000008111890 */ /* 0x000fe2000fffe0ff */
[----:B------:R-:W-:Y:S01]  /*1b20*/  @UP1 UMOV UR19, URZ ;  /* 0x000000ff00131c82 */ /* 0x000fe20008000000 */
[----:B------:R-:W-:Y:S01]  /*1b30*/  UISETP.NE.U32.AND UP0, UPT, UR22, URZ, UPT ;  /* 0x000000ff1600728c */ /* 0x000fe2000bf05070 */
[----:B--2---:R-:W-:Y:S06]  /*1b40*/  BAR.SYNC.DEFER_BLOCKING 0x0 ;  /* 0x0000000000007b1d */ /* 0x004fec0000010000 */
[----:B------:R1:W-:Y:S02]  /*1b50*/  @UP2 UTMALDG.2D [UR8], [UR24] ;  /* 0x00000008180025b4 */ /* 0x0003e40008008000 */
[----:B------:R-:W-:Y:S06]  /*1b60*/  BAR.SYNC.DEFER_BLOCKING 0x0 ;  /* 0x0000000000007b1d */ /* 0x000fec0000010000 */
[----:B------:R1:W-:Y:S02]  /*1b70*/  @UP3 UTMALDG.2D [UR16], [UR26] ;  /* 0x000000101a0035b4 */ /* 0x0003e40008008000 */
[----:B------:R-:W-:Y:S06]  /*1b80*/  BAR.SYNC.DEFER_BLOCKING 0x0 ;  /* 0x0000000000007b1d */ /* 0x000fec0000010000 */
[----:B------:R-:W2:Y:S02]  /*1b90*/  SYNCS.PHASECHK.TRANS64.TRYWAIT P0, [UR8+0x20000], RZ ;  /* 0x020000ffff0075a7 */ /* 0x000ea40008001108 */
[----:B-12---:R-:W-:Y:S05]  /*1ba0*/  @!P0 BRA `(.L_x_60) ;  /* 0x0000001000a88947 */ /* 0x006fea0003800000 */
.L_x_78:
[----:B------:R-:W-:Y:S05]  /*1bb0*/  BRA.U UP0, `(.L_x_61) ;  /* 0x0000000100747547 */ /* 0x000fea000b800000 */
[----:B------:R-:W-:Y:S02]  /*1bc0*/  USHF.R.U32.HI UR6, URZ, 0x4, UR8 ;  /* 0x00000004ff067899 */ /* 0x000fe40008011608 */
[----:B------:R-:W-:Y:S02]  /*1bd0*/  USHF.R.U32.HI UR10, URZ, 0x4, UR16 ;  /* 0x00000004ff0a7899 */ /* 0x000fe40008011610 */
[----:B------:R-:W-:Y:S02]  /*1be0*/  USGXT.U32 UR6, UR6, 0xe ;  /* 0x0000000e0606789a */ /* 0x000fe40008000000 */
[----:B------:R-:W-:Y:S02]  /*1bf0*/  USGXT.U32 UR10, UR10, 0xe ;  /* 0x0000000e0a0a789a */ /* 0x000fe40008000000 */
[----:B------:R-:W-:Y:S02]  /*1c00*/  UIADD3 UR32, UP0, UPT, UR6, 0x2, URZ ;  /* 0x0000000206207890 */ /* 0x000fe4000ff1e0ff */
[----:B------:R-:W-:Y:S01]  /*1c10*/  UIADD3 UR34, UP1, UPT, UR10, 0x100, URZ ;  /* 0x000001000a227890 */ /* 0x000fe2000ff3e0ff */
[----:B------:R-:W-:Y:S01]  /*1c20*/  UMOV UR4, URZ ;  /* 0x000000ff00047c82 */ /* 0x000fe20008000000 */
[----:B------:R-:W-:Y:S01]  /*1c30*/  UMOV UR5, URZ ;  /* 0x000000ff00057c82 */ /* 0x000fe20008000000 */
[----:B------:R-:W-:-:S02]  /*1c40*/  UIADD3.X UR33, UPT, UPT, UR4, 0x40004040, URZ, UP0, !UPT ;  /* 0x4000404004217890 */ /* 0x000fc400087fe4ff */
[----:B------:R-:W-:Y:S02]  /*1c50*/  UIADD3.X UR35, UPT, UPT, UR5, 0x40004040, URZ, UP1, !UPT ;  /* 0x4000404005237890 */ /* 0x000fe40008ffe4ff */
[----:B------:R-:W-:Y:S02]  /*1c60*/  UIADD3.64 UR4, UPT, UPT, UR32, 0x2, URZ ;  /* 0x0000000220047897 */ /* 0x000fe4000fffe0ff */
[----:B------:R-:W-:Y:S02]  /*1c70*/  UIADD3.64 UR16, UPT, UPT, UR34, 0x100, URZ ;  /* 0x0000010022107897 */ /* 0x000fe4000fffe0ff */
[----:B------:R-:W-:Y:S02]  /*1c80*/  UIADD3.64 UR28, UPT, UPT, UR32, 0x4, URZ ;  /* 0x00000004201c7897 */ /* 0x000fe4000fffe0ff */
[----:B------:R-:W-:Y:S01]  /*1c90*/  UIADD3.64 UR30, UPT, UPT, UR34, 0x200, URZ ;  /* 0x00000200221e7897 */ /* 0x000fe2000fffe0ff */
[----:B------:R-:W-:Y:S01]  /*1ca0*/  UMOV UR36, 0x0 ;  /* 0x0000000000247882 */ /* 0x000fe20000000000 */
[----:B------:R-:W-:Y:S01]  /*1cb0*/  UMOV UR37, 0x8210010 ;  /* 0x0821001000257882 */ /* 0x000fe20000000000 */
[----:B------:R-:W-:Y:S01]  /*1cc0*/  UMOV UR7, 0x40004040 ;  /* 0x4000404000077882 */ /* 0x000fe20000000000 */
[----:B------:R-:W-:Y:S01]  /*1cd0*/  UMOV UR11, 0x40004040 ;  /* 0x40004040000b7882 */ /* 0x000fe20000000000 */
[----:B------:R-:W-:Y:S01]  /*1ce0*/  UMOV UR38, 0x0 ;  /* 0x0000000000267882 */ /* 0x000fe20000000000 */
[----:B------:R-:W-:Y:S01]  /*1cf0*/  UMOV UR39, 0x8210010 ;  /* 0x0821001000277882 */ /* 0x000fe20000000000 */
[----:B------:R-:W-:Y:S01]  /*1d00*/  UMOV UR40, 0x0 ;  /* 0x0000000000287882 */ /* 0x000fe20000000000 */
[----:B------:R-:W-:Y:S01]  /*1d10*/  UMOV UR41, 0x8210010 ;  /* 0x0821001000297882 */ /* 0x000fe20000000000 */
[----:B------:R1:W-:Y:S01]  /*1d20*/  UTCQMMA gdesc[UR6], gdesc[UR10], tmem[UR23], tmem[UR36], idesc[UR37], !UPT ;  /* 0x00ff240a060075ea */ /* 0x0003e2000f800317 */
[----:B------:R-:W-:Y:S01]  /*1d30*/  UMOV UR42, 0x0 ;  /* 0x00000000002a7882 */ /* 0x000fe20000000000 */
[----:B------:R-:W-:Y:S01]  /*1d40*/  UMOV UR43, 0x8210010 ;  /* 0x08210010002b7882 */ /* 0x000fe20000000000 */
[----:B------:R1:W-:Y:S01]  /*1d50*/  UTCQMMA gdesc[UR32], gdesc[UR34], tmem[UR23], tmem[UR38], idesc[UR39], UPT ;  /* 0x00ff2622200075ea */ /* 0x0003e2000b800317 */
[----:B------:R1:W-:Y:S01]  /*1d60*/  UTCQMMA gdesc[UR4], gdesc[UR16], tmem[UR23], tmem[UR40], idesc[UR41], UPT ;  /* 0x00ff2810040075ea */ /* 0x0003e2000b800317 */
[----:B------:R1:W-:Y:S01]  /*1d70*/  UTCQMMA gdesc[UR28], gdesc[UR30], tmem[UR23], tmem[UR42], idesc[UR43], UPT ;  /* 0x00ff2a1e1c0075ea */ /* 0x0003e2000b800317 */
[----:B------:R-:W-:Y:S01]  /*1d80*/  NOP ;  /* 0x0000000000007918 */ /* 0x000fe20000000000 */
.L_x_61:
[----:B------:R-:W-:Y:S01]  /*1d90*/  ELECT P0, URZ, PT ;  /* 0x0000000000ff782f */ /* 0x000fe20003800000 */
[----:B-1----:R-:W-:Y:S01]  /*1da0*/  UMOV UR4, UR12 ;  /* 0x0000000c00047c82 */ /* 0x002fe20008000000 */
[----:B------:R-:W-:Y:S02]  /*1db0*/  UMOV UR5, URZ ;  /* 0x000000ff00057c82 */ /* 0x000fe40008000000 */
[----:B------:R-:W-:-:S13]  /*1dc0*/  ISETP.LT.U32.AND P0, PT, R132, 0x20, P0 ;  /* 0x000000208400780c */ /* 0x000fda0000701070 */
[----:B------:R-:W-:Y:S01]  /*1dd0*/  VOTEU.ANY UP0, P0 ;  /* 0x0000000000ff7886 */ /* 0x000fe20000000100 */
[----:B------:R-:W-:Y:S01]  /*1de0*/  VOTEU.ANY UP1, P0 ;  /* 0x0000000000ff7886 */ /* 0x000fe20000020100 */
[----:B------:R-:W-:-:S03]  /*1df0*/  ISETP.GE.U32.AND P0, PT, R10, 0x81, PT ;  /* 0x000000810a00780c */ /* 0x000fc60003f06070 */
[----:B------:R-:W-:Y:S02]  /*1e00*/  @UP0 UMOV UR4, UR4 ;  /* 0x0000000400040c82 */ /* 0x000fe40008000000 */
[----:B------:R1:W-:Y:S01]  /*1e10*/  @UP1 UTCBAR [UR4], URZ ;  /* 0x000000ff040013e9 */ /* 0x0003e200080000ff */
[----:B------:R-:W-:Y:S06]  /*1e20*/  BAR.SYNC.DEFER_BLOCKING 0x0 ;  /* 0x0000000000007b1d */ /* 0x000fec0000010000 */
[----:B------:R-:W2:Y:S02]  /*1e30*/  SYNCS.PHASECHK.TRANS64.TRYWAIT P1, [UR8+0x20020], RZ ;  /* 0x020020ffff0075a7 */ /* 0x000ea40008021108 */
[----:B-12---:R-:W-:Y:S05]  /*1e40*/  @!P1 BRA `(.L_x_62) ;  /* 0x00000010000c9947 */ /* 0x006fea0003800000 */
.L_x_79:
[----:B------:R-:W-:Y:S01]  /*1e50*/  UMOV UR4, URZ ;  /* 0x000000ff00047c82 */ /* 0x000fe20008000000 */
[----:B------:R-:W-:Y:S05]  /*1e60*/  @!P0 BRA `(.L_x_59) ;  /* 0x0000000400548947 */ /* 0x000fea0003800000 */
[----:B------:R-:W1:Y:S01]  /*1e70*/  LDCU UR29, c[0x0][0x3a0] ;  /* 0x00007400ff1d77ac */ /* 0x000e620008000800 */
[----:B------:R-:W-:Y:S01]  /*1e80*/  UMOV UR9, 0x1 ;  /* 0x0000000100097882 */ /* 0x000fe20000000000 */
[----:B------:R-:W-:-:S05]  /*1e90*/  UMOV UR14, 0x80 ;  /* 0x00000080000e7882 */ /* 0x000fca0000000000 */
.L_x_66:
[----:B------:R-:W-:Y:S01]  /*1ea0*/  BAR.SYNC.DEFER_BLOCKING 0x0 ;  /* 0x0000000000007b1d */ /* 0x000fe20000010000 */
[----:B------:R-:W-:Y:S01]  /*1eb0*/  ULEA UR28, UR9, UR8, 0x3 ;  /* 0x00000008091c7291 */ /* 0x000fe2000f8e18ff */
[----:B------:R-:W-:Y:S01]  /*1ec0*/  @!P3 IMAD.MOV.U32 R2, RZ, RZ, 0x8000 ;  /* 0x00008000ff02b424 */ /* 0x000fe200078e00ff */
[----:B------:R-:W-:Y:S01]  /*1ed0*/  ELECT P1, URZ, PT ;  /* 0x0000000000ff782f */ /* 0x000fe20003820000 */
[----:B------:R-:W-:-:S03]  /*1ee0*/  ULEA UR12, UR9, UR8, 0xe ;  /* 0x00000008090c7291 */ /* 0x000fc6000f8e70ff */
[----:B------:R-:W-:Y:S02]  /*1ef0*/  ISETP.LT.U32.AND P1, PT, R132, 0x20, P1 ;  /* 0x000000208400780c */ /* 0x000fe40000f21070 */
[----:B------:R-:W-:Y:S01]  /*1f00*/  ELECT P0, URZ, PT ;  /* 0x0000000000ff782f */ /* 0x000fe20003800000 */
[----:B------:R-:W-:-:S03]  /*1f10*/  UIADD3 UR16, UPT, UPT, UR12, 0x10000, URZ ;  /* 0x000100000c107890 */ /* 0x000fc6000fffe0ff */
[----:B------:R-:W-:Y:S01]  /*1f20*/  ISETP.LT.U32.AND P0, PT, R132, 0x20, P0 ;  /* 0x000000208400780c */ /* 0x000fe20000701070 */
[----:B------:R-:W-:Y:S01]  /*1f30*/  UMOV UR19, UR14 ;  /* 0x0000000e00137c82 */ /* 0x000fe20008000000 */
[----:B------:R-:W-:-:S05]  /*1f40*/  USHF.L.U32 UR5, UR4, 0x1f, URZ ;  /* 0x0000001f04057899 */ /* 0x000fca00080006ff */
[----:B------:R-:W-:Y:S01]  /*1f50*/  VOTEU.ANY UP0, P1 ;  /* 0x0000000000ff7886 */ /* 0x000fe20000800100 */
[----:B------:R2:W-:Y:S01]  /*1f60*/  @!P3 SYNCS.ARRIVE.TRANS64 RZ, [UR28+0x20000], R2 ;  /* 0x02000002ffffb9a7 */ /* 0x0005e2000800001c */
[----:B------:R4:W-:Y:S06]  /*1f70*/  MEMBAR.ALL.CTA ;  /* 0x0000000000007992 */ /* 0x0009ec0000008000 */
[----:B----4-:R-:W4:Y:S01]  /*1f80*/  FENCE.VIEW.ASYNC.S ;  /* 0x00000000000073c6 */ /* 0x010f220000000000 */
[----:B------:R-:W-:Y:S01]  /*1f90*/  @UP0 UIADD3 UR13, UPT, UPT, UR28, 0x20000, URZ ;  /* 0x000200001c0d0890 */ /* 0x000fe2000fffe0ff */
[----:B----4-:R-:W-:Y:S01]  /*1fa0*/  VOTEU.ANY UP0, P1 ;  /* 0x0000000000ff7886 */ /* 0x010fe20000800100 */
[----:B------:R-:W-:Y:S01]  /*1fb0*/  VOTEU.ANY UP1, P0 ;  /* 0x0000000000ff7886 */ /* 0x000fe20000020100 */
[----:B--2---:R-:W-:-:S04]  /*1fc0*/  IMAD.U32 R2, RZ, RZ, UR5 ;  /* 0x00000005ff027e24 */ /* 0x004fc8000f8e00ff */
[----:B------:R-:W-:Y:S01]  /*1fd0*/  @UP1 UIADD3 UR17, UPT, UPT, UR28, 0x20000, URZ ;  /* 0x000200001c111890 */ /* 0x000fe2000fffe0ff */
[----:B------:R-:W-:Y:S01]  /*1fe0*/  VOTEU.ANY UP1, P0 ;  /* 0x0000000000ff7886 */ /* 0x000fe20000020100 */
[----:B------:R-:W-:Y:S06]  /*1ff0*/  BAR.SYNC.DEFER_BLOCKING 0x0 ;  /* 0x0000000000007b1d */ /* 0x000fec0000010000 */
[----:B------:R2:W-:Y:S01]  /*2000*/  @UP0 UTMALDG.2D [UR12], [UR24] ;  /* 0x0000000c180005b4 */ /* 0x0005e20008008000 */
[----:B------:R-:W-:Y:S01]  /*2010*/  UISETP.NE.U32.AND UP0, UPT, UR22, URZ, UPT ;  /* 0x000000ff1600728c */ /* 0x000fe2000bf05070 */
[----:B------:R-:W-:Y:S06]  /*2020*/  BAR.SYNC.DEFER_BLOCKING 0x0 ;  /* 0x0000000000007b1d */ /* 0x000fec0000010000 */
[----:B------:R2:W-:Y:S02]  /*2030*/  @UP1 UTMALDG.2D [UR16], [UR26] ;  /* 0x000000101a0015b4 */ /* 0x0005e40008008000 */
[----:B------:R-:W-:Y:S06]  /*2040*/  BAR.SYNC.DEFER_BLOCKING 0x0 ;  /* 0x0000000000007b1d */ /* 0x000fec0000010000 */
[----:B------:R-:W4:Y:S02]  /*2050*/  SYNCS.PHASECHK.TRANS64.TRYWAIT P0, [UR28+0x20000], R2 ;  /* 0x02000002ff0075a7 */ /* 0x000f24000800111c */
[----:B--2-4-:R-:W-:Y:S05]  /*2060*/  @!P0 BRA `(.L_x_63) ;  /* 0x0000000c00908947 */ /* 0x014fea0003800000 */
.L_x_80:
        /* <DEDUP_REMOVED lines=11> */
[----:B------:R-:W-:Y:S02]  /*2120*/  UIADD3 UR6, UP0, UPT, UR16, 0x2, URZ ;  /* 0x0000000210067890 */ /* 0x000fe4000ff1e0ff */
[----:B------:R-:W-:Y:S02]  /*2130*/  UIADD3 UR32, UP1, UPT, UR30, 0x100, URZ ;  /* 0x000001001e207890 */ /* 0x000fe4000ff3e0ff */
[----:B------:R-:W-:Y:S02]  /*2140*/  UIADD3 UR34, UP2, UPT, UR16, 0x4, URZ ;  /* 0x0000000410227890 */ /* 0x000fe4000ff5e0ff */
[----:B------:R-:W-:Y:S02]  /*2150*/  UIADD3 UR36, UP3, UPT, UR30, 0x200, URZ ;  /* 0x000002001e247890 */ /* 0x000fe4000ff7e0ff */
[----:B------:R-:W-:-:S02]  /*2160*/  UIADD3.X UR7, UPT, UPT, UR17, URZ, URZ, UP0, !UPT ;  /* 0x000000ff11077290 */ /* 0x000fc400087fe4ff */
[----:B------:R-:W-:Y:S02]  /*2170*/  UIADD3.X UR33, UPT, UPT, UR31, URZ, URZ, UP1, !UPT ;  /* 0x000000ff1f217290 */ /* 0x000fe40008ffe4ff */
[----:B------:R-:W-:Y:S02]  /*2180*/  UIADD3.X UR35, UPT, UPT, UR17, URZ, URZ, UP2, !UPT ;  /* 0x000000ff11237290 */ /* 0x000fe400097fe4ff */
[----:B------:R-:W-:Y:S01]  /*2190*/  UIADD3.X UR37, UPT, UPT, UR31, URZ, URZ, UP3, !UPT ;  /* 0x000000ff1f257290 */ /* 0x000fe20009ffe4ff */
        /* <DEDUP_REMOVED lines=8> */
[----:B------:R2:W-:Y:S01]  /*2220*/  UTCQMMA gdesc[UR10], gdesc[UR12], tmem[UR23], tmem[UR38], idesc[UR39], UPT ;  /* 0x00ff260c0a0075ea */ /* 0x0005e2000b800317 */
[----:B------:R-:W-:Y:S01]  /*2230*/  UMOV UR44, 0x0 ;  /* 0x00000000002c7882 */ /* 0x000fe20000000000 */
[----:B------:R-:W-:Y:S01]  /*2240*/  UMOV UR45, 0x8210010 ;  /* 0x08210010002d7882 */ /* 0x000fe20000000000 */
[----:B------:R2:W-:Y:S01]  /*2250*/  UTCQMMA gdesc[UR16], gdesc[UR30], tmem[UR23], tmem[UR40], idesc[UR41], UPT ;  /* 0x00ff281e100075ea */ /* 0x0005e2000b800317 */
[----:B------:R2:W-:Y:S01]  /*2260*/  UTCQMMA gdesc[UR6], gdesc[UR32], tmem[UR23], tmem[UR42], idesc[UR43], UPT ;  /* 0x00ff2a20060075ea */ /* 0x0005e2000b800317 */
[----:B------:R2:W-:Y:S01]  /*2270*/  UTCQMMA gdesc[UR34], gdesc[UR36], tmem[UR23], tmem[UR44], idesc[UR45], UPT ;  /* 0x00ff2c24220075ea */ /* 0x0005e2000b800317 */
[----:B------:R-:W-:Y:S01]  /*2280*/  NOP ;  /* 0x0000000000007918 */ /* 0x000fe20000000000 */
.L_x_64:
[----:B------:R-:W-:Y:S01]  /*2290*/  ELECT P0, URZ, PT ;  /* 0x0000000000ff782f */ /* 0x000fe20003800000 */
[----:B--2---:R-:W-:-:S03]  /*22a0*/  UIADD3 UR6, UPT, UPT, UR28, 0x20020, URZ ;  /* 0x000200201c067890 */ /* 0x004fc6000fffe0ff */
[----:B------:R-:W-:Y:S01]  /*22b0*/  ISETP.LT.U32.AND P0, PT, R132, 0x20, P0 ;  /* 0x000000208400780c */ /* 0x000fe20000701070 */
[----:B------:R-:W-:-:S12]  /*22c0*/  UMOV UR7, URZ ;  /* 0x000000ff00077c82 */ /* 0x000fd80008000000 */
[----:B------:R-:W-:Y:S01]  /*22d0*/  VOTEU.ANY UP0, P0 ;  /* 0x0000000000ff7886 */ /* 0x000fe20000000100 */
[----:B------:R-:W-:-:S04]  /*22e0*/  VOTEU.ANY UP1, P0 ;  /* 0x0000000000ff7886 */ /* 0x000fc80000020100 */
[----:B------:R-:W-:Y:S02]  /*22f0*/  @UP0 UMOV UR6, UR6 ;  /* 0x0000000600060c82 */ /* 0x000fe40008000000 */
[----:B------:R2:W-:Y:S01]  /*2300*/  @UP1 UTCBAR [UR6], URZ ;  /* 0x000000ff060013e9 */ /* 0x0005e200080000ff */
[----:B------:R-:W-:Y:S06]  /*2310*/  BAR.SYNC.DEFER_BLOCKING 0x0 ;  /* 0x0000000000007b1d */ /* 0x000fec0000010000 */
[----:B------:R-:W4:Y:S02]  /*2320*/  SYNCS.PHASECHK.TRANS64.TRYWAIT P0, [UR28+0x20020], R2 ;  /* 0x02002002ff0075a7 */ /* 0x000f24000800111c */
[----:B--2-4-:R-:W-:Y:S05]  /*2330*/  @!P0 BRA `(.L_x_65) ;  /* 0x0000000800e88947 */ /* 0x014fea0003800000 */
.L_x_81:
[----:B------:R-:W-:Y:S02]  /*2340*/  UIADD3 UR9, UPT, UPT, UR9, 0x1, URZ ;  /* 0x0000000109097890 */ /* 0x000fe4000fffe0ff */
[----:B------:R-:W-:Y:S02]  /*2350*/  UIADD3 UR14, UPT, UPT, UR14, 0x80, URZ ;  /* 0x000000800e0e7890 */ /* 0x000fe4000fffe0ff */
[----:B------:R-:W-:-:S04]  /*2360*/  UISETP.NE.U32.AND UP0, UPT, UR9, 0x4, UPT ;  /* 0x000000040900788c */ /* 0x000fc8000bf05070 */
[----:B------:R-:W-:Y:S02]  /*2370*/  USEL UR5, URZ, 0x1, UP0 ;  /* 0x00000001ff057887 */ /* 0x000fe40008000000 */
[----:B------:R-:W-:Y:S02]  /*2380*/  USEL UR9, UR9, URZ, UP0 ;  /* 0x000000ff09097287 */ /* 0x000fe40008000000 */
[----:B-1----:R-:W-:Y:S02]  /*2390*/  UISETP.GE.AND UP0, UPT, UR14, UR29, UPT ;  /* 0x0000001d0e00728c */ /* 0x002fe4000bf06270 */
[----:B------:R-:W-:-:S07]  /*23a0*/  ULOP3.LUT UR4, UR4, UR5, URZ, 0x3c, !UPT ;  /* 0x0000000504047292 */ /* 0x000fce000f8e3cff */
[----:B------:R-:W-:Y:S05]  /*23b0*/  BRA.U !UP0, `(.L_x_66) ;  /* 0xfffffff908b87547 */ /* 0x000fea000b83ffff */
.L_x_59:
[----:B--2-4-:R-:W-:Y:S06]  /*23c0*/  BAR.SYNC.DEFER_BLOCKING 0x0 ;  /* 0x0000000000007b1d */ /* 0x014fec0000010000 */
[----:B------:R-:W-:Y:S04]  /*23d0*/  BSSY.RECONVERGENT B3, `(.L_x_67) ;  /* 0x0000004000037945 */ /* 0x000fe80003800200 */
[----:B------:R-:W-:Y:S05]  /*23e0*/  @P3 BRA `(.L_x_68) ;  /* 0x0000000000083947 */ /* 0x000fea0003800000 */
[----:B------:R-:W1:Y:S02]  /*23f0*/  SYNCS.CCTL.IV [UR8+0x20000] ;  /* 0x02000000ff0079b1 */ /* 0x000e640008000008 */
[----:B-1----:R-:W1:Y:S02]  /*2400*/  SYNCS.CCTL.IV [UR8+0x20020] ;  /* 0x02002000ff0079b1 */ /* 0x002e640008000008 */
.L_x_68:
[----:B------:R-:W-:Y:S05]  /*2410*/  BSYNC.RECONVERGENT B3 ;  /* 0x0000000000037941 */ /* 0x000fea0003800200 */
.L_x_67:
[----:B-1----:R-:W-:Y:S06]  /*2420*/  BAR.SYNC.DEFER_BLOCKING 0x0 ;  /* 0x0000000000007b1d */ /* 0x002fec0000010000 */
[----:B------:R-:W-:Y:S04]  /*2430*/  BSSY.RECONVERGENT B3, `(.L_x_69) ;  /* 0x0000004000037945 */ /* 0x000fe80003800200 */
[----:B------:R-:W-:Y:S05]  /*2440*/  @P3 BRA `(.L_x_70) ;  /* 0x0000000000083947 */ /* 0x000fea0003800000 */
[----:B------:R-:W1:Y:S02]  /*2450*/  SYNCS.CCTL.IV [UR8+0x20008] ;  /* 0x02000800ff0079b1 */ /* 0x000e640008000008 */
[----:B-1----:R-:W1:Y:S02]  /*2460*/  SYNCS.CCTL.IV [UR8+0x20028] ;  /* 0x02002800ff0079b1 */ /* 0x002e640008000008 */
.L_x_70:
[----:B------:R-:W-:Y:S05]  /*2470*/  BSYNC.RECONVERGENT B3 ;  /* 0x0000000000037941 */ /* 0x000fea0003800200 */
.L_x_69:
[----:B-1----:R-:W-:Y:S06]  /*2480*/  BAR.SYNC.DEFER_BLOCKING 0x0 ;  /* 0x0000000000007b1d */ /* 0x002fec0000010000 */
[----:B------:R-:W-:Y:S04]  /*2490*/  BSSY.RECONVERGENT B3, `(.L_x_71) ;  /* 0x0000004000037945 */ /* 0x000fe80003800200 */
[----:B------:R-:W-:Y:S05]  /*24a0*/  @P3 BRA `(.L_x_72) ;  /* 0x0000000000083947 */ /* 0x000fea0003800000 */
[----:B------:R-:W1:Y:S02]  /*24b0*/  SYNCS.CCTL.IV [UR8+0x20010] ;  /* 0x02001000ff0079b1 */ /* 0x000e640008000008 */
[----:B-1----:R-:W1:Y:S02]  /*24c0*/  SYNCS.CCTL.IV [UR8+0x20030] ;  /* 0x02003000ff0079b1 */ /* 0x002e640008000008 */
.L_x_72:
[----:B------:R-:W-:Y:S05]  /*24d0*/  BSYNC.RECONVERGENT B3 ;  /* 0x0000000000037941 */ /* 0x000fea0003800200 */
.L_x_71:
[----:B-1----:R-:W-:Y:S06]  /*24e0*/  BAR.SYNC.DEFER_BLOCKING 0x0 ;  /* 0x0000000000007b1d */ /* 0x002fec0000010000 */
[----:B------:R-:W-:Y:S04]  /*24f0*/  BSSY.RECONVERGENT B3, `(.L_x_73) ;  /* 0x0000004000037945 */ /* 0x000fe80003800200 */
[----:B------:R-:W-:Y:S05]  /*2500*/  @P3 BRA `(.L_x_74) ;  /* 0x0000000000083947 */ /* 0x000fea0003800000 */
[----:B------:R-:W1:Y:S02]  /*2510*/  SYNCS.CCTL.IV [UR8+0x20018] ;  /* 0x02001800ff0079b1 */ /* 0x000e640008000008 */
[----:B-1----:R-:W1:Y:S02]  /*2520*/  SYNCS.CCTL.IV [UR8+0x20038] ;  /* 0x02003800ff0079b1 */ /* 0x002e640008000008 */
.L_x_74:
[----:B------:R-:W-:Y:S05]  /*2530*/  BSYNC.RECONVERGENT B3 ;  /* 0x0000000000037941 */ /* 0x000fea0003800200 */
.L_x_73:
[----:B------:R-:W-:Y:S01]  /*2540*/  USHF.L.U32 UR22, UR22, 0x15, URZ ;  /* 0x0000001516167899 */ /* 0x000fe200080006ff */
[C---:B------:R-:W-:Y:S01]  /*2550*/  IMAD.SHL.U32 R2, R0.reuse, 0x80, RZ ;  /* 0x0000008000027824 */ /* 0x040fe200078e00ff */
[----:B------:R-:W-:Y:S01]  /*2560*/  ELECT P0, URZ, PT ;  /* 0x0000000000ff782f */ /* 0x000fe20003800000 */
[----:B------:R-:W-:Y:S01]  /*2570*/  IMAD.SHL.U32 R3, R0, 0x10, RZ ;  /* 0x0000001000037824 */ /* 0x000fe200078e00ff */
[----:B------:R-:W-:Y:S02]  /*2580*/  ULOP3.LUT UR22, UR22, 0x600000, URZ, 0xc0, !UPT ;  /* 0x0060000016167892 */ /* 0x000fe4000f8ec0ff */
[----:B------:R-:W-:Y:S01]  /*2590*/  LOP3.LUT R0, R2, 0x3f80, RZ, 0xc0, !PT ;  /* 0x00003f8002007812 */ /* 0x000fe200078ec0ff */
[----:B------:R-:W-:Y:S01]  /*25a0*/  UMOV UR9, UR18 ;  /* 0x0000001200097c82 */ /* 0x000fe20008000000 */
[----:B------:R-:W-:Y:S01]  /*25b0*/  UIADD3 UR22, UPT, UPT, UR23, UR22, URZ ;  /* 0x0000001617167290 */ /* 0x000fe2000fffe0ff */
[----:B------:R-:W-:Y:S01]  /*25c0*/  ISETP.LT.U32.AND P0, PT, R132, 0x20, P0 ;  /* 0x000000208400780c */ /* 0x000fe20000701070 */
[----:B------:R-:W-:Y:S01]  /*25d0*/  UMOV UR10, UR15 ;  /* 0x0000000f000a7c82 */ /* 0x000fe20008000000 */
[----:B------:R-:W-:-:S04]  /*25e0*/  LOP3.LUT R0, R0, 0x70, R3, 0xf8, !PT ;  /* 0x0000007000007812 */ /* 0x000fc800078ef803 */
[C---:B------:R-:W-:Y:S02]  /*25f0*/  LOP3.LUT R2, R0.reuse, 0x10, RZ, 0x3c, !PT ;  /* 0x0000001000027812 */ /* 0x040fe400078e3cff */
[----:B---3--:R-:W2:Y:S01]  /*2600*/  LDTM.x128 R4, tmem[UR22] ;  /* 0x00000016000479ee */ /* 0x008ea200083c0000 */
[----:B------:R-:W-:Y:S01]  /*2610*/  LOP3.LUT R3, R0, 0x20, RZ, 0x3c, !PT ;  /* 0x0000002000037812 */ /* 0x000fe200078e3cff */
[----:B------:R-:W-:-:S03]  /*2620*/  NOP ;  /* 0x0000000000007918 */ /* 0x000fc60000000000 */
[----:B--2---:R-:W-:Y:S01]  /*2630*/  VOTEU.ANY UP1, P0 ;  /* 0x0000000000ff7886 */ /* 0x004fe20000020100 */
[----:B------:R-:W-:Y:S01]  /*2640*/  VOTEU.ANY UP0, P0 ;  /* 0x0000000000ff7886 */ /* 0x000fe20000000100 */
[----:B------:R-:W-:Y:S02]  /*2650*/  F2FP.SATFINITE.E4M3.F32.PACK_AB_MERGE_C R6, R7, R6, RZ ;  /* 0x000000060706723e */ /* 0x000fe400048070ff */
[----:B------:R-:W-:Y:S02]  /*2660*/  F2FP.SATFINITE.E4M3.F32.PACK_AB_MERGE_C R10, R11, R10, RZ ;  /* 0x0000000a0b0a723e */ /* 0x000fe400048070ff */
[----:B------:R-:W-:Y:S02]  /*2670*/  F2FP.SATFINITE.E4M3.F32.PACK_AB_MERGE_C R14, R15, R14, RZ ;  /* 0x0000000e0f0e723e */ /* 0x000fe400048070ff */
[----:B------:R-:W-:Y:S02]  /*2680*/  F2FP.SATFINITE.E4M3.F32.PACK_AB_MERGE_C R7, R19, R18, RZ ;  /* 0x000000121307723e */ /* 0x000fe400048070ff */
[----:B------:R-:W-:-:S02]  /*2690*/  F2FP.SATFINITE.E4M3.F32.PACK_AB_MERGE_C R22, R23, R22, RZ ;  /* 0x000000161716723e */ /* 0x000fc400048070ff */
[----:B------:R-:W-:Y:S02]  /*26a0*/  F2FP.SATFINITE.E4M3.F32.PACK_AB_MERGE_C R26, R27, R26, RZ ;  /* 0x0000001a1b1a723e */ /* 0x000fe400048070ff */
        /* <DEDUP_REMOVED lines=11> */
[----:B------:R-:W-:Y:S02]  /*2760*/  F2FP.SATFINITE.E4M3.F32.PACK_AB_MERGE_C R4, R5, R4, R6 ;  /* 0x000000040504723e */ /* 0x000fe40004807006 */
[----:B------:R-:W-:Y:S02]  /*2770*/  F2FP.SATFINITE.E4M3.F32.PACK_AB_MERGE_C R74, R75, R74, RZ ;  /* 0x0000004a4b4a723e */ /* 0x000fe400048070ff */
[----:B------:R-:W-:Y:S02]  /*2780*/  F2FP.SATFINITE.E4M3.F32.PACK_AB_MERGE_C R78, R79, R78, RZ ;  /* 0x0000004e4f4e723e */ /* 0x000fe400048070ff */
[----:B------:R-:W-:Y:S02]  /*2790*/  F2FP.SATFINITE.E4M3.F32.PACK_AB_MERGE_C R71, R83, R82, RZ ;  /* 0x000000525347723e */ /* 0x000fe400048070ff */
[----:B------:R-:W-:Y:S02]  /*27a0*/  F2FP.SATFINITE.E4M3.F32.PACK_AB_MERGE_C R86, R87, R86, RZ ;  /* 0x000000565756723e */ /* 0x000fe400048070ff */
[----:B------:R-:W-:-:S02]  /*27b0*/  F2FP.SATFINITE.E4M3.F32.PACK_AB_MERGE_C R5, R9, R8, R10 ;  /* 0x000000080905723e */ /* 0x000fc4000480700a */
[----:B------:R-:W-:Y:S02]  /*27c0*/  F2FP.SATFINITE.E4M3.F32.PACK_AB_MERGE_C R6, R13, R12, R14 ;  /* 0x0000000c0d06723e */ /* 0x000fe4000480700e */
[----:B------:R-:W-:Y:S02]  /*27d0*/  F2FP.SATFINITE.E4M3.F32.PACK_AB_MERGE_C R7, R17, R16, R7 ;  /* 0x000000101107723e */ /* 0x000fe40004807007 */
[----:B------:R-:W-:Y:S02]  /*27e0*/  F2FP.SATFINITE.E4M3.F32.PACK_AB_MERGE_C R20, R21, R20, R22 ;  /* 0x000000141514723e */ /* 0x000fe40004807016 */
[----:B------:R-:W-:Y:S01]  /*27f0*/  F2FP.SATFINITE.E4M3.F32.PACK_AB_MERGE_C R90, R91, R90, RZ ;  /* 0x0000005a5b5a723e */ /* 0x000fe200048070ff */
[----:B-1----:R1:W-:Y:S01]  /*2800*/  STS.128 [R0+UR8], R4 ;  /* 0x0000000400007988 */ /* 0x0023e20008000c08 */
[----:B------:R-:W-:Y:S02]  /*2810*/  F2FP.SATFINITE.E4M3.F32.PACK_AB_MERGE_C R94, R95, R94, RZ ;  /* 0x0000005e5f5e723e */ /* 0x000fe400048070ff */
[----:B------:R-:W-:-:S02]  /*2820*/  F2FP.SATFINITE.E4M3.F32.PACK_AB_MERGE_C R98, R99, R98, RZ ;  /* 0x000000626362723e */ /* 0x000fc400048070ff */
[----:B------:R-:W-:Y:S02]  /*2830*/  F2FP.SATFINITE.E4M3.F32.PACK_AB_MERGE_C R102, R103, R102, RZ ;  /* 0x000000666766723e */ /* 0x000fe400048070ff */
[----:B------:R-:W-:Y:S02]  /*2840*/  F2FP.SATFINITE.E4M3.F32.PACK_AB_MERGE_C R21, R25, R24, R26 ;  /* 0x000000181915723e */ /* 0x000fe4000480701a */
[----:B------:R-:W-:Y:S02]  /*2850*/  F2FP.SATFINITE.E4M3.F32.PACK_AB_MERGE_C R22, R29, R28, R30 ;  /* 0x0000001c1d16723e */ /* 0x000fe4000480701e */
[----:B------:R-:W-:Y:S02]  /*2860*/  F2FP.SATFINITE.E4M3.F32.PACK_AB_MERGE_C R23, R33, R32, R23 ;  /* 0x000000202117723e */ /* 0x000fe40004807017 */
[----:B------:R-:W-:Y:S02]  /*2870*/  F2FP.SATFINITE.E4M3.F32.PACK_AB_MERGE_C R36, R37, R36, R38 ;  /* 0x000000242524723e */ /* 0x000fe40004807026 */
[----:B------:R-:W-:Y:S01]  /*2880*/  F2FP.SATFINITE.E4M3.F32.PACK_AB_MERGE_C R106, R107, R106, RZ ;  /* 0x0000006a6b6a723e */ /* 0x000fe200048070ff */
[----:B------:R1:W-:Y:S01]  /*2890*/  STS.128 [R2+UR8], R20 ;  /* 0x0000001402007988 */ /* 0x0003e20008000c08 */
[----:B------:R-:W-:-:S02]  /*28a0*/  F2FP.SATFINITE.E4M3.F32.PACK_AB_MERGE_C R110, R111, R110, RZ ;  /* 0x0000006e6f6e723e */ /* 0x000fc400048070ff */
[----:B------:R-:W-:Y:S02]  /*28b0*/  F2FP.SATFINITE.E4M3.F32.PACK_AB_MERGE_C R114, R115, R114, RZ ;  /* 0x000000727372723e */ /* 0x000fe400048070ff */
[----:B------:R-:W-:Y:S02]  /*28c0*/  F2FP.SATFINITE.E4M3.F32.PACK_AB_MERGE_C R118, R119, R118, RZ ;  /* 0x000000767776723e */ /* 0x000fe400048070ff */
[----:B------:R-:W-:Y:S02]  /*28d0*/  F2FP.SATFINITE.E4M3.F32.PACK_AB_MERGE_C R37, R41, R40, R42 ;  /* 0x000000282925723e */ /* 0x000fe4000480702a */
[----:B------:R-:W-:Y:S02]  /*28e0*/  F2FP.SATFINITE.E4M3.F32.PACK_AB_MERGE_C R38, R45, R44, R46 ;  /* 0x0000002c2d26723e */ /* 0x000fe4000480702e */
[----:B------:R-:W-:Y:S02]  /*28f0*/  F2FP.SATFINITE.E4M3.F32.PACK_AB_MERGE_C R39, R49, R48, R39 ;  /* 0x000000303127723e */ /* 0x000fe40004807027 */
[----:B------:R-:W-:-:S02]  /*2900*/  F2FP.SATFINITE.E4M3.F32.PACK_AB_MERGE_C R52, R53, R52, R54 ;  /* 0x000000343534723e */ /* 0x000fc40004807036 */
[----:B------:R-:W-:Y:S01]  /*2910*/  F2FP.SATFINITE.E4M3.F32.PACK_AB_MERGE_C R122, R123, R122, RZ ;  /* 0x0000007a7b7a723e */ /* 0x000fe200048070ff */
[----:B------:R1:W-:Y:S01]  /*2920*/  STS.128 [R3+UR8], R36 ;  /* 0x0000002403007988 */ /* 0x0003e20008000c08 */
[----:B------:R-:W-:Y:S02]  /*2930*/  F2FP.SATFINITE.E4M3.F32.PACK_AB_MERGE_C R126, R127, R126, RZ ;  /* 0x0000007e7f7e723e */ /* 0x000fe400048070ff */
[----:B------:R-:W-:Y:S02]  /*2940*/  F2FP.SATFINITE.E4M3.F32.PACK_AB_MERGE_C R130, R131, R130, RZ ;  /* 0x000000828382723e */ /* 0x000fe400048070ff */
[----:B------:R-:W-:Y:S02]  /*2950*/  F2FP.SATFINITE.E4M3.F32.PACK_AB_MERGE_C R53, R57, R56, R58 ;  /* 0x000000383935723e */ /* 0x000fe4000480703a */
[----:B------:R-:W-:Y:S02]  /*2960*/  F2FP.SATFINITE.E4M3.F32.PACK_AB_MERGE_C R54, R61, R60, R62 ;  /* 0x0000003c3d36723e */ /* 0x000fe4000480703e */
[----:B------:R-:W-:-:S02]  /*2970*/  F2FP.SATFINITE.E4M3.F32.PACK_AB_MERGE_C R55, R65, R64, R55 ;  /* 0x000000404137723e */ /* 0x000fc40004807037 */
[----:B------:R-:W-:Y:S02]  /*2980*/  F2FP.SATFINITE.E4M3.F32.PACK_AB_MERGE_C R68, R69, R68, R70 ;  /* 0x000000444544723e */ /* 0x000fe40004807046 */
[----:B------:R-:W-:Y:S02]  /*2990*/  LOP3.LUT R8, R0, 0x30, RZ, 0x3c, !PT ;  /* 0x0000003000087812 */ /* 0x000fe400078e3cff */
[----:B------:R-:W-:Y:S02]  /*29a0*/  F2FP.SATFINITE.E4M3.F32.PACK_AB_MERGE_C R69, R73, R72, R74 ;  /* 0x000000484945723e */ /* 0x000fe4000480704a */
[----:B------:R-:W-:Y:S01]  /*29b0*/  F2FP.SATFINITE.E4M3.F32.PACK_AB_MERGE_C R70, R77, R76, R78 ;  /* 0x0000004c4d46723e */ /* 0x000fe2000480704e */
[----:B------:R1:W-:Y:S01]  /*29c0*/  STS.128 [R8+UR8], R52 ;  /* 0x0000003408007988 */ /* 0x0003e20008000c08 */
[----:B------:R-:W-:Y:S02]  /*29d0*/  F2FP.SATFINITE.E4M3.F32.PACK_AB_MERGE_C R71, R81, R80, R71 ;  /* 0x000000505147723e */ /* 0x000fe40004807047 */
[----:B------:R-:W-:-:S02]  /*29e0*/  F2FP.SATFINITE.E4M3.F32.PACK_AB_MERGE_C R84, R85, R84, R86 ;  /* 0x000000545554723e */ /* 0x000fc40004807056 */
[C---:B------:R-:W-:Y:S02]  /*29f0*/  LOP3.LUT R9, R0.reuse, 0x40, RZ, 0x3c, !PT ;  /* 0x0000004000097812 */ /* 0x040fe400078e3cff */
[----:B------:R-:W-:Y:S02]  /*2a00*/  F2FP.SATFINITE.E4M3.F32.PACK_AB_MERGE_C R85, R89, R88, R90 ;  /* 0x000000585955723e */ /* 0x000fe4000480705a */
[----:B------:R-:W-:Y:S01]  /*2a10*/  F2FP.SATFINITE.E4M3.F32.PACK_AB_MERGE_C R86, R93, R92, R94 ;  /* 0x0000005c5d56723e */ /* 0x000fe2000480705e */
[----:B------:R1:W-:Y:S01]  /*2a20*/  STS.128 [R9+UR8], R68 ;  /* 0x0000004409007988 */ /* 0x0003e20008000c08 */
[----:B------:R-:W-:Y:S02]  /*2a30*/  F2FP.SATFINITE.E4M3.F32.PACK_AB_MERGE_C R87, R97, R96, R98 ;  /* 0x000000606157723e */ /* 0x000fe40004807062 */
[----:B------:R-:W-:Y:S02]  /*2a40*/  F2FP.SATFINITE.E4M3.F32.PACK_AB_MERGE_C R100, R101, R100, R102 ;  /* 0x000000646564723e */ /* 0x000fe40004807066 */
[----:B------:R-:W-:-:S02]  /*2a50*/  LOP3.LUT R10, R0, 0x50, RZ, 0x3c, !PT ;  /* 0x00000050000a7812 */ /* 0x000fc400078e3cff */
[----:B------:R-:W-:Y:S02]  /*2a60*/  F2FP.SATFINITE.E4M3.F32.PACK_AB_MERGE_C R101, R105, R104, R106 ;  /* 0x000000686965723e */ /* 0x000fe4000480706a */
[----:B------:R-:W-:Y:S01]  /*2a70*/  F2FP.SATFINITE.E4M3.F32.PACK_AB_MERGE_C R102, R109, R108, R110 ;  /* 0x0000006c6d66723e */ /* 0x000fe2000480706e */
[----:B------:R1:W-:Y:S01]  /*2a80*/  STS.128 [R10+UR8], R84 ;  /* 0x000000540a007988 */ /* 0x0003e20008000c08 */
[----:B------:R-:W-:Y:S02]  /*2a90*/  F2FP.SATFINITE.E4M3.F32.PACK_AB_MERGE_C R103, R113, R112, R114 ;  /* 0x000000707167723e */ /* 0x000fe40004807072 */
[----:B------:R-:W-:Y:S02]  /*2aa0*/  F2FP.SATFINITE.E4M3.F32.PACK_AB_MERGE_C R116, R117, R116, R118 ;  /* 0x000000747574723e */ /* 0x000fe40004807076 */
[----:B------:R-:W-:Y:S02]  /*2ab0*/  LOP3.LUT R11, R0, 0x60, RZ, 0x3c, !PT ;  /* 0x00000060000b7812 */ /* 0x000fe400078e3cff */
[----:B------:R-:W-:-:S02]  /*2ac0*/  F2FP.SATFINITE.E4M3.F32.PACK_AB_MERGE_C R117, R121, R120, R122 ;  /* 0x000000787975723e */ /* 0x000fc4000480707a */
[----:B------:R-:W-:Y:S01]  /*2ad0*/  F2FP.SATFINITE.E4M3.F32.PACK_AB_MERGE_C R118, R125, R124, R126 ;  /* 0x0000007c7d76723e */ /* 0x000fe2000480707e */
[----:B------:R1:W-:Y:S01]  /*2ae0*/  STS.128 [R11+UR8], R100 ;  /* 0x000000640b007988 */ /* 0x0003e20008000c08 */
[----:B------:R-:W-:Y:S02]  /*2af0*/  F2FP.SATFINITE.E4M3.F32.PACK_AB_MERGE_C R119, R129, R128, R130 ;  /* 0x000000808177723e */ /* 0x000fe40004807082 */
[----:B------:R-:W-:-:S05]  /*2b00*/  LOP3.LUT R12, R0, 0x70, RZ, 0x3c, !PT ;  /* 0x00000070000c7812 */ /* 0x000fca00078e3cff */
[----:B------:R1:W-:Y:S01]  /*2b10*/  STS.128 [R12+UR8], R116 ;  /* 0x000000740c007988 */ /* 0x0003e20008000c08 */
[----:B------:R2:W-:Y:S06]  /*2b20*/  MEMBAR.ALL.CTA ;  /* 0x0000000000007992 */ /* 0x0005ec0000008000 */
[----:B--2---:R-:W2:Y:S02]  /*2b30*/  FENCE.VIEW.ASYNC.S ;  /* 0x00000000000073c6 */ /* 0x004ea40000000000 */
[----:B--2---:R-:W-:Y:S06]  /*2b40*/  BAR.SYNC.DEFER_BLOCKING 0x0 ;  /* 0x0000000000007b1d */ /* 0x004fec0000010000 */
[----:B------:R1:W-:Y:S01]  /*2b50*/  @UP1 UTMASTG.2D [UR8], [UR20] ;  /* 0x00000008140013b5 */ /* 0x0003e20008008000 */
[----:B------:R0:W-:Y:S01]  /*2b60*/  UTMACMDFLUSH ;  /* 0x00000000000079b7 */ /* 0x0001e20000000000 */
[----:B------:R-:W-:-:S04]  /*2b70*/  DEPBAR.LE SB0, 0x0 ;  /* 0x000080000000791a */ /* 0x000fc80000000000 */
[----:B------:R-:W-:Y:S08]  /*2b80*/  BAR.SYNC.DEFER_BLOCKING 0x0 ;  /* 0x0000000000007b1d */ /* 0x000ff00000010000 */
[----:B------:R-:W-:Y:S06]  /*2b90*/  BAR.SYNC.DEFER_BLOCKING 0x0 ;  /* 0x0000000000007b1d */ /* 0x000fec0000010000 */
[----:B-1----:R-:W-:Y:S05]  /*2ba0*/  @P2 BRA `(.L_x_75) ;  /* 0x0000000000a02947 */ /* 0x002fea0003800000 */
[----:B------:R-:W1:Y:S01]  /*2bb0*/  S2UR UR5, SR_CgaCtaId ;  /* 0x00000000000579c3 */ /* 0x000e620000008800 */
[----:B------:R-:W-:Y:S01]  /*2bc0*/  NOP ;  /* 0x0000000000007918 */ /* 0x000fe20000000000 */
[----:B------:R-:W-:Y:S01]  /*2bd0*/  UMOV UR4, 0x50 ;  /* 0x0000005000047882 */ /* 0x000fe20000000000 */
[----:B------:R-:W-:Y:S02]  /*2be0*/  IMAD.U32 R0, RZ, RZ, UR23 ;  /* 0x00000017ff007e24 */ /* 0x000fe4000f8e00ff */
[----:B------:R-:W-:Y:S02]  /*2bf0*/  IMAD.MOV.U32 R3, RZ, RZ, 0xf ;  /* 0x0000000fff037424 */ /* 0x000fe400078e00ff */
[----:B------:R-:W-:Y:S01]  /*2c00*/  IMAD.MOV.U32 R7, RZ, RZ, 0x1 ;  /* 0x00000001ff077424 */ /* 0x000fe200078e00ff */
[----:B------:R-:W-:-:S04]  /*2c10*/  LOP3.LUT R0, R0, 0xffff, RZ, 0xc0, !PT ;  /* 0x0000ffff00007812 */ /* 0x000fc800078ec0ff */
[----:B------:R-:W-:-:S05]  /*2c20*/  SHF.R.U32.HI R0, RZ, 0x5, R0 ;  /* 0x00000005ff007819 */ /* 0x000fca0000011600 */
[----:B------:R-:W-:Y:S01]  /*2c30*/  VIADD R2, R0, 0x10 ;  /* 0x0000001000027836 */ /* 0x000fe20000000000 */
[----:B------:R-:W-:Y:S01]  /*2c40*/  SHF.L.U32 R0, R3, R0, RZ ;  /* 0x0000000003007219 */ /* 0x000fe200000006ff */
[----:B-1----:R-:W-:-:S03]  /*2c50*/  ULEA UR6, UR5, UR4, 0x18 ;  /* 0x0000000405067291 */ /* 0x002fc6000f8ec0ff */
[----:B------:R-:W-:-:S04]  /*2c60*/  SHF.L.U32 R3, R7, R2, RZ ;  /* 0x0000000207037219 */ /* 0x000fc800000006ff */
[----:B------:R-:W-:Y:S02]  /*2c70*/  LOP3.LUT R0, R3, R0, RZ, 0xfc, !PT ;  /* 0x0000000003007212 */ /* 0x000fe400078efcff */
[----:B------:R-:W1:Y:S02]  /*2c80*/  LDS R5, [UR6] ;  /* 0x00000006ff057984 */ /* 0x000e640008000800 */
[C---:B------:R-:W-:Y:S02]  /*2c90*/  LOP3.LUT R2, R0.reuse, 0xffff, RZ, 0xc0, !PT ;  /* 0x0000ffff00027812 */ /* 0x040fe400078ec0ff */
[----:B-1----:R-:W-:-:S04]  /*2ca0*/  LOP3.LUT R3, R0, 0xffff, R5, 0x80, !PT ;  /* 0x0000ffff00037812 */ /* 0x002fc800078e8005 */
[----:B------:R-:W-:-:S13]  /*2cb0*/  ISETP.NE.AND P0, PT, R3, R2, PT ;  /* 0x000000020300720c */ /* 0x000fda0003f05270 */
[----:B------:R-:W-:Y:S05]  /*2cc0*/  @P0 BRA `(.L_x_76) ;  /* 0x0000000000500947 */ /* 0x000fea0003800000 */
[----:B------:R-:W-:Y:S02]  /*2cd0*/  SHF.R.U32.HI R5, RZ, 0x10, R5 ;  /* 0x00000010ff057819 */ /* 0x000fe40000011605 */
[----:B------:R-:W-:-:S04]  /*2ce0*/  SHF.R.U32.HI R2, RZ, 0x10, R0 ;  /* 0x00000010ff027819 */ /* 0x000fc80000011600 */
[----:B------:R-:W-:-:S04]  /*2cf0*/  LOP3.LUT R5, R5, R2, RZ, 0xc0, !PT ;  /* 0x0000000205057212 */ /* 0x000fc800078ec0ff */
[----:B------:R-:W-:-:S13]  /*2d00*/  ISETP.NE.AND P0, PT, R5, R2, PT ;  /* 0x000000020500720c */ /* 0x000fda0003f05270 */
[----:B------:R-:W-:Y:S05]  /*2d10*/  @P0 BRA `(.L_x_77) ;  /* 0x0000000000300947 */ /* 0x000fea0003800000 */
[----:B------:R-:W-:Y:S01]  /*2d20*/  R2UR UR4, R0 ;  /* 0x00000000000472ca */ /* 0x000fe200000e0000 */
[----:B------:R-:W-:Y:S01]  /*2d30*/  VOTEU.ANY UR5, UPT, PT ;  /* 0x0000000000057886 */ /* 0x000fe200038e0100 */
[----:B------:R-:W1:Y:S01]  /*2d40*/  S2R R0, SR_LANEID ;  /* 0x0000000000007919 */ /* 0x000e620000000000 */
[----:B------:R-:W-:-:S10]  /*2d50*/  UFLO.U32 UR5, UR5 ;  /* 0x00000005000572bd */ /* 0x000fd400080e0000 */
[----:B------:R-:W-:-:S06]  /*2d60*/  ULOP3.LUT UR4, URZ, UR4, URZ, 0x33, !UPT ;  /* 0x00000004ff047292 */ /* 0x000fcc000f8e33ff */
[----:B------:R-:W-:-:S04]  /*2d70*/  IMAD.U32 R2, RZ, RZ, UR4 ;  /* 0x00000004ff027e24 */ /* 0x000fc8000f8e00ff */
[----:B------:R-:W2:Y:S02]  /*2d80*/  REDUX UR7, R2 ;  /* 0x00000000020773c4 */ /* 0x000ea40000000000 */
[----:B------:R3:W-:Y:S01]  /*2d90*/  UTCATOMSWS.AND URZ, UR4 ;  /* 0x0000000400ff79e3 */ /* 0x0007e20008000000 */
[----:B-1----:R-:W-:Y:S01]  /*2da0*/  ISETP.EQ.U32.AND P0, PT, R0, UR5, PT ;  /* 0x0000000500007c0c */ /* 0x002fe2000bf02070 */
[----:B--2---:R-:W-:-:S12]  /*2db0*/  IMAD.U32 R0, RZ, RZ, UR7 ;  /* 0x00000007ff007e24 */ /* 0x004fd8000f8e00ff */
[----:B------:R3:W-:Y:S01]  /*2dc0*/  @P0 ATOMS.AND RZ, [UR6], R0 ;  /* 0x00000000ffff098c */ /* 0x0007e2000a800006 */
[----:B------:R-:W-:Y:S05]  /*2dd0*/  BRA `(.L_x_75) ;  /* 0x0000000000147947 */ /* 0x000fea0003800000 */
.L_x_77:
[----:B------:R-:W-:-:S07]  /*2de0*/  MOV R2, 0x2e00 ;  /* 0x00002e0000027802 */ /* 0x000fce0000000f00 */
[----:B------:R-:W-:Y:S05]  /*2df0*/  CALL.REL.NOINC `($__internal_0_$__cuda_sm10x_tcgen05_guardrail_trap_col_being_dealloced_not_returned_by_alloc) ;  /* 0x0000000000447944 */ /* 0x000fea0003c00000 */
[----:B------:R-:W-:Y:S05]  /*2e00*/  BRA `(.L_x_75) ;  /* 0x0000000000087947 */ /* 0x000fea0003800000 */
.L_x_76:
[----:B------:R-:W-:-:S07]  /*2e10*/  MOV R2, 0x2e30 ;  /* 0x00002e3000027802 */ /* 0x000fce0000000f00 */
[----:B------:R-:W-:Y:S05]  /*2e20*/  CALL.REL.NOINC `($__internal_2_$__cuda_sm10x_tcgen05_guardrail_trap_unallocated_columns_being_dealloced) ;  /* 0x0000000000507944 */ /* 0x000fea0003c00000 */
.L_x_75:
[----:B------:R-:W-:Y:S01]  /*2e30*/  NOP ;  /* 0x0000000000007918 */ /* 0x000fe20000000000 */
[----:B---3--:R-:W-:Y:S05]  /*2e40*/  EXIT ;  /* 0x000000000000794d */ /* 0x008fea0003800000 */
.L_x_60:
[----:B------:R-:W1:Y:S02]  /*2e50*/  SYNCS.PHASECHK.TRANS64.TRYWAIT P0, [UR8+0x20000], RZ ;  /* 0x020000ffff0075a7 */ /* 0x000e640008001108 */
[----:B-1----:R-:W-:Y:S05]  /*2e60*/  @!P0 BRA `(.L_x_60) ;  /* 0xfffffffc00f88947 */ /* 0x002fea000383ffff */
[----:B------:R-:W-:Y:S05]  /*2e70*/  BRA `(.L_x_78) ;  /* 0xffffffec004c7947 */ /* 0x000fea000383ffff */
.L_x_62:
[----:B------:R-:W1:Y:S02]  /*2e80*/  SYNCS.PHASECHK.TRANS64.TRYWAIT P1, [UR8+0x20020], RZ ;  /* 0x020020ffff0075a7 */ /* 0x000e640008021108 */
[----:B-1----:R-:W-:Y:S05]  /*2e90*/  @!P1 BRA `(.L_x_62) ;  /* 0xfffffffc00f89947 */ /* 0x002fea000383ffff */
[----:B------:R-:W-:Y:S05]  /*2ea0*/  BRA `(.L_x_79) ;  /* 0xffffffec00e87947 */ /* 0x000fea000383ffff */
.L_x_63:
[----:B------:R-:W2:Y:S02]  /*2eb0*/  SYNCS.PHASECHK.TRANS64.TRYWAIT P0, [UR28+0x20000], R2 ;  /* 0x02000002ff0075a7 */ /* 0x000ea4000800111c */
[----:B--2---:R-:W-:Y:S05]  /*2ec0*/  @!P0 BRA `(.L_x_63) ;  /* 0xfffffffc00f88947 */ /* 0x004fea000383ffff */
[----:B------:R-:W-:Y:S05]  /*2ed0*/  BRA `(.L_x_80) ;  /* 0xfffffff000647947 */ /* 0x000fea000383ffff */
.L_x_65:
[----:B------:R-:W2:Y:S02]  /*2ee0*/  SYNCS.PHASECHK.TRANS64.TRYWAIT P0, [UR28+0x20020], R2 ;  /* 0x02002002ff0075a7 */ /* 0x000ea4000800111c */
[----:B--2---:R-:W-:Y:S05]  /*2ef0*/  @!P0 BRA `(.L_x_65) ;  /* 0xfffffffc00f88947 */ /* 0x004fea000383ffff */
[----:B------:R-:W-:Y:S05]  /*2f00*/  BRA `(.L_x_81) ;  /* 0xfffffff4000c7947 */ /* 0x000fea000383ffff */
        .weak           $__internal_0_$__cuda_sm10x_tcgen05_guardrail_trap_col_being_dealloced_not_returned_by_alloc
        .type           $__internal_0_$__cuda_sm10x_tcgen05_guardrail_trap_col_being_dealloced_not_returned_by_alloc,@function
        .size           $__internal_0_$__cuda_sm10x_tcgen05_guardrail_trap_col_being_dealloced_not_returned_by_alloc,($__internal_1_$__cuda_sm10x_tcgen05_guardrail_trap_phase_invalid_during_alloc - $__internal_0_$__cuda_sm10x_tcgen05_guardrail_trap_col_being_dealloced_not_returned_by_alloc)
$__internal_0_$__cuda_sm10x_tcgen05_guardrail_trap_col_being_dealloced_not_returned_by_alloc:
[----:B------:R-:W-:Y:S05]  /*2f10*/  BPT.TRAP 0x1 ;  /* 0x000000040000795c */ /* 0x000fea0000300000 */
[----:B------:R-:W-:-:S04]  /*2f20*/  IMAD.MOV.U32 R3, RZ, RZ, 0x0 ;  /* 0x00000000ff037424 */ /* 0x000fc800078e00ff */
[----:B------:R-:W-:Y:S05]  /*2f30*/  RET.REL.NODEC R2 `(gluon_tcgen05) ;  /* 0xffffffd002307950 */ /* 0x000fea0003c3ffff */
        .weak           $__internal_1_$__cuda_sm10x_tcgen05_guardrail_trap_phase_invalid_during_alloc
        .type           $__internal_1_$__cuda_sm10x_tcgen05_guardrail_trap_phase_invalid_during_alloc,@function
        .size           $__internal_1_$__cuda_sm10x_tcgen05_guardrail_trap_phase_invalid_during_alloc,($__internal_2_$__cuda_sm10x_tcgen05_guardrail_trap_unallocated_columns_being_dealloced - $__internal_1_$__cuda_sm10x_tcgen05_guardrail_trap_phase_invalid_during_alloc)
$__internal_1_$__cuda_sm10x_tcgen05_guardrail_trap_phase_invalid_during_alloc:
[----:B------:R-:W-:Y:S05]  /*2f40*/  BPT.TRAP 0x1 ;  /* 0x000000040000795c */ /* 0x000fea0000300000 */
[----:B------:R-:W-:-:S04]  /*2f50*/  IMAD.MOV.U32 R3, RZ, RZ, 0x0 ;  /* 0x00000000ff037424 */ /* 0x000fc800078e00ff */
[----:B------:R-:W-:Y:S05]  /*2f60*/  RET.REL.NODEC R2 `(gluon_tcgen05) ;  /* 0xffffffd002247950 */ /* 0x000fea0003c3ffff */
        .weak           $__internal_2_$__cuda_sm10x_tcgen05_guardrail_trap_unallocated_columns_being_dealloced
        .type           $__internal_2_$__cuda_sm10x_tcgen05_guardrail_trap_unallocated_columns_being_dealloced,@function
        .size           $__internal_2_$__cuda_sm10x_tcgen05_guardrail_trap_unallocated_columns_being_dealloced,(.L_x_85 - $__internal_2_$__cuda_sm10x_tcgen05_guardrail_trap_unallocated_columns_being_dealloced)
$__internal_2_$__cuda_sm10x_tcgen05_guardrail_trap_unallocated_columns_being_dealloced:
[----:B------:R-:W-:Y:S05]  /*2f70*/  BPT.TRAP 0x1 ;  /* 0x000000040000795c */ /* 0x000fea0000300000 */
[----:B------:R-:W-:-:S04]  /*2f80*/  IMAD.MOV.U32 R3, RZ, RZ, 0x0 ;  /* 0x00000000ff037424 */ /* 0x000fc800078e00ff */
[----:B------:R-:W-:Y:S05]  /*2f90*/  RET.REL.NODEC R2 `(gluon_tcgen05) ;  /* 0xffffffd002187950 */ /* 0x000fea0003c3ffff */
.L_x_82:
[----:B------:R-:W-:-:S00]  /*2fa0*/  BRA `(.L_x_82) ;  /* 0xfffffffc00fc7947 */ /* 0x000fc0000383ffff */
[----:B------:R-:W-:-:S00]  /*2fb0*/  NOP ;  /* 0x0000000000007918 */ /* 0x000fc00000000000 */
        /* <DEDUP_REMOVED lines=12> */
.L_x_85:


//--------------------- .nv.shared.gluon_tcgen05  --------------------------
	.section	.nv.shared.gluon_tcgen05,"aw",@nobits
	.sectionflags	@""
	.align	16
	.zero		1024


//--------------------- .nv.shared.reserved.0     --------------------------
	.section	.nv.shared.reserved.0,"aw",@nobits
	.align	8
	.weak		__nv_reservedSMEM_offset_0_alias
	.size		__nv_reservedSMEM_offset_0_alias, 0, 64
	.other		__nv_reservedSMEM_offset_0_alias,@"STO_CUDA_RESERVED_SHARED STV_DEFAULT"
__nv_reservedSMEM_offset_0_alias:
	.zero		0
.nv.shared.reserved.0:
	.zero		64
	.weak		__nv_reservedSMEM_allocation_phase
	.type		__nv_reservedSMEM_allocation_phase,@object
	.size		__nv_reservedSMEM_allocation_phase,(.L_0 - __nv_reservedSMEM_allocation_phase)
__nv_reservedSMEM_allocation_phase:
	.zero		1
.L_0:
	.zero		7
	.weak		__nv_reservedSMEM_devtool_atexit_pc
	.type		__nv_reservedSMEM_devtool_atexit_pc,@object
	.size		__nv_reservedSMEM_devtool_atexit_pc,(__nv_reservedSMEM_allocation_mask - __nv_reservedSMEM_devtool_atexit_pc)
__nv_reservedSMEM_devtool_atexit_pc:
	.zero		8
	.weak		__nv_reservedSMEM_allocation_mask
	.type		__nv_reservedSMEM_allocation_mask,@object
	.size		__nv_reservedSMEM_allocation_mask,(.L_2 - __nv_reservedSMEM_allocation_mask)
__nv_reservedSMEM_allocation_mask:
	.zero		4
.L_2:


//--------------------- .nv.constant0.gluon_tcgen05 --------------------------
	.section	.nv.constant0.gluon_tcgen05,"a",@progbits
	.sectionflags	@""
	.align	4
.nv.constant0.gluon_tcgen05:
	.zero		976


//--------------------- SYMBOLS --------------------------

	.type		.nv.reservedSmem.offset0,@object
	.size		.nv.reservedSmem.offset0,0x4
	.type		.nv.reservedSmem.cap,@object
	.size		.nv.reservedSmem.cap,0x4
